def gluon_wgmma(
    a_ptr,
    b_ptr,
    c_ptr,
    M,
    N,
    K,
    stride_am,
    stride_bk,
    stride_cm,
    BLOCK_M: gl.constexpr,
    BLOCK_N: gl.constexpr,
    BLOCK_K: gl.constexpr,
    DTYPE: gl.constexpr,
    A_LAYOUT: gl.constexpr,
    B_LAYOUT: gl.constexpr,
    C_LAYOUT: gl.constexpr,
    B_SHAPE: gl.constexpr,
    TRANS_B: gl.constexpr,
    NUM_BUFFERS: gl.constexpr,
    NUM_WARPS: gl.constexpr,
):
    a_desc = tma.make_tensor_descriptor(
        a_ptr, [M, K], [stride_am, 1], [BLOCK_M, BLOCK_K], A_LAYOUT
    )
    b_desc = tma.make_tensor_descriptor(
        b_ptr,
        [N, K] if TRANS_B else [K, N],
        [stride_bk, 1],
        B_SHAPE,
        B_LAYOUT,
    )
    c_desc = tma.make_tensor_descriptor(
        c_ptr, [M, N], [stride_cm, 1], [BLOCK_M, BLOCK_N], C_LAYOUT
    )

    a_bufs = gl.allocate_shared_memory(
        DTYPE, [NUM_BUFFERS, BLOCK_M, BLOCK_K], A_LAYOUT
    )
    b_bufs = gl.allocate_shared_memory(DTYPE, [NUM_BUFFERS] + B_SHAPE, B_LAYOUT)

    pid_m = gl.program_id(0)
    pid_n = gl.program_id(1)
    off_m = pid_m * BLOCK_M
    off_n = pid_n * BLOCK_N

    mma_layout: gl.constexpr = pick_wgmma_layout(DTYPE, BLOCK_M, BLOCK_N, NUM_WARPS)
    acc = warpgroup_mma_init(
        gl.zeros((BLOCK_M, BLOCK_N), dtype=gl.float32, layout=mma_layout)
    )

    bars = gl.allocate_shared_memory(
        gl.int64, [NUM_BUFFERS, 1], mbarrier.MBarrierLayout()
    )
    for i in gl.static_range(NUM_BUFFERS):
        mbarrier.init(bars.index(i), count=1)
    idx = 0
    phase = 0

    for k in range(0, K, BLOCK_K):
        a = a_bufs.index(idx)
        b = b_bufs.index(idx)
        bar = bars.index(idx)
        mbarrier.expect(bar, a_desc.block_type.nbytes + b_desc.block_type.nbytes)
        tma.async_copy_global_to_shared(a_desc, [off_m, k], bar, a)
        tma.async_copy_global_to_shared(
            b_desc, [off_n, k] if TRANS_B else [k, off_n], bar, b
        )
        mbarrier.wait(bar, phase=phase)

        if TRANS_B:
            b = b.permute((1, 0))
        acc = warpgroup_mma_wait(num_outstanding=0, deps=(acc,))
        acc = warpgroup_mma(a, b, acc, is_async=True)

        idx += 1
        if idx == NUM_BUFFERS:
            idx = 0
            phase ^= 1

    acc = warpgroup_mma_wait(num_outstanding=0, deps=(acc,))
    for i in gl.static_range(NUM_BUFFERS):
        mbarrier.invalidate(bars.index(i))

    c_smem = gl.allocate_shared_memory(DTYPE, [BLOCK_M, BLOCK_N], C_LAYOUT)
    c_smem.store(acc.to(DTYPE))
    fence_async_shared()
    tma.async_copy_shared_to_global(c_desc, [off_m, off_n], c_smem)
    tma.store_wait(pendings=0)

# config = {"BLOCK_K": 64, "BLOCK_M": 64, "BLOCK_N": 256, "arch": "sm_90", "dtype": "fp16", "num_buffers": 4, "num_warps": 4, "trans_b": 0}
# arch = sm_90


// ===== COMPILED SASS (sm_90a) =====

	.target	sm_90a

	.elftype	@"ET_EXEC"


//--------------------- .note.nv.tkinfo           --------------------------
	.section	.note.nv.tkinfo,"",@"SHT_NOTE"
	.sectionflags	@"SHF_NOTE_NV_TKINFO"
	.tkinfo
        /*0018*/ 	.word	0x00000002
        /*0030*/ 	.string	""
        /*0030*/ 	.string	"ptxas"
        /*0030*/ 	.string	"Cuda compilation tools, release 13.0, V13.0.88"
        /*0030*/ 	.string	"Build cuda_13.0.r13.0/compiler.36424714_0"
        /*0030*/ 	.string	"-v  -suppress-debug-info  -lineinfo  -arch sm_90a "



//--------------------- .note.nv.cuinfo           --------------------------
	.section	.note.nv.cuinfo,"",@"SHT_NOTE"
	.sectionflags	@"SHF_NOTE_NV_CUINFO"
        /*0018*/ 	.short	0x0002
        /*001a*/ 	.short	0x005a
        /*001c*/ 	.short	0x0082
	.zero		2


//--------------------- .nv.info                  --------------------------
	.section	.nv.info,"",@"SHT_CUDA_INFO"
	.align	4


	//----- nvinfo : EIATTR_REGCOUNT
	.align		4
        /*0000*/ 	.byte	0x04, 0x2f
        /*0002*/ 	.short	(.L_1 - .L_0)
	.align		4
.L_0:
        /*0004*/ 	.word	index@(gluon_wgmma)
        /*0008*/ 	.word	0x0000009a


	//----- nvinfo : EIATTR_FRAME_SIZE
	.align		4
.L_1:
        /*000c*/ 	.byte	0x04, 0x11
        /*000e*/ 	.short	(.L_3 - .L_2)
	.align		4
.L_2:
        /*0010*/ 	.word	index@(gluon_wgmma)
        /*0014*/ 	.word	0x00000000


	//----- nvinfo : EIATTR_MIN_STACK_SIZE
	.align		4
.L_3:
        /*0018*/ 	.byte	0x04, 0x12
        /*001a*/ 	.short	(.L_5 - .L_4)
	.align		4
.L_4:
        /*001c*/ 	.word	index@(gluon_wgmma)
        /*0020*/ 	.word	0x00000000
.L_5:


//--------------------- .nv.compat                --------------------------
	.section	.nv.compat,"",@"SHT_CUDA_COMPAT_INFO"
	.align	4
        /*0000*/ 	.byte	0x02, 0x09, 0x01, 0x00, 0x02, 0x02, 0x04, 0x00, 0x02, 0x05, 0x05, 0x00, 0x03, 0x07, 0x01, 0x01
        /*0010*/ 	.byte	0x02, 0x03, 0x03, 0x00, 0x02, 0x06, 0x01, 0x00, 0x04, 0x0b, 0x08, 0x00, 0x00, 0x00, 0x00, 0x00
        /*0020*/ 	.byte	0x00, 0x00, 0x00, 0x00


//--------------------- .nv.info.gluon_wgmma      --------------------------
	.section	.nv.info.gluon_wgmma,"",@"SHT_CUDA_INFO"
	.sectionflags	@""
	.align	4


	//----- nvinfo : EIATTR_CUDA_API_VERSION
	.align		4
        /*0000*/ 	.byte	0x04, 0x37
        /*0002*/ 	.short	(.L_7 - .L_6)
.L_6:
        /*0004*/ 	.word	0x00000082


	//----- nvinfo : EIATTR_KPARAM_INFO
	.align		4
.L_7:
        /*0008*/ 	.byte	0x04, 0x17
        /*000a*/ 	.short	(.L_9 - .L_8)
.L_8:
        /*000c*/ 	.word	0x00000000
        /*0010*/ 	.short	0x000a
        /*0012*/ 	.short	0x0048
        /*0014*/ 	.byte	0x00, 0xf4, 0x21, 0x00


	//----- nvinfo : EIATTR_KPARAM_INFO
	.align		4
.L_9:
        /*0018*/ 	.byte	0x04, 0x17
        /*001a*/ 	.short	(.L_11 - .L_10)
.L_10:
        /*001c*/ 	.word	0x00000000
        /*0020*/ 	.short	0x0009
        /*0022*/ 	.short	0x0040
        /*0024*/ 	.byte	0x00, 0xf4, 0x21, 0x00


	//----- nvinfo : EIATTR_KPARAM_INFO
	.align		4
.L_11:
        /*0028*/ 	.byte	0x04, 0x17
        /*002a*/ 	.short	(.L_13 - .L_12)
.L_12:
        /*002c*/ 	.word	0x00000000
        /*0030*/ 	.short	0x0008
        /*0032*/ 	.short	0x0038
        /*0034*/ 	.byte	0x00, 0xf0, 0x21, 0x00


	//----- nvinfo : EIATTR_KPARAM_INFO
	.align		4
.L_13:
        /*0038*/ 	.byte	0x04, 0x17
        /*003a*/ 	.short	(.L_15 - .L_14)
.L_14:
        /*003c*/ 	.word	0x00000000
        /*0040*/ 	.short	0x0007
        /*0042*/ 	.short	0x0030
        /*0044*/ 	.byte	0x00, 0xf0, 0x21, 0x00


	//----- nvinfo : EIATTR_KPARAM_INFO
	.align		4
.L_15:
        /*0048*/ 	.byte	0x04, 0x17
        /*004a*/ 	.short	(.L_17 - .L_16)
.L_16:
        /*004c*/ 	.word	0x00000000
        /*0050*/ 	.short	0x0006
        /*0052*/ 	.short	0x0028
        /*0054*/ 	.byte	0x00, 0xf0, 0x21, 0x00


	//----- nvinfo : EIATTR_KPARAM_INFO
	.align		4
.L_17:
        /*0058*/ 	.byte	0x04, 0x17
        /*005a*/ 	.short	(.L_19 - .L_18)
.L_18:
        /*005c*/ 	.word	0x00000000
        /*0060*/ 	.short	0x0005
        /*0062*/ 	.short	0x0020
        /*0064*/ 	.byte	0x00, 0xf0, 0x11, 0x00


	//----- nvinfo : EIATTR_KPARAM_INFO
	.align		4
.L_19:
        /*0068*/ 	.byte	0x04, 0x17
        /*006a*/ 	.short	(.L_21 - .L_20)
.L_20:
        /*006c*/ 	.word	0x00000000
        /*0070*/ 	.short	0x0004
        /*0072*/ 	.short	0x001c
        /*0074*/ 	.byte	0x00, 0xf0, 0x11, 0x00


	//----- nvinfo : EIATTR_KPARAM_INFO
	.align		4
.L_21:
        /*0078*/ 	.byte	0x04, 0x17
        /*007a*/ 	.short	(.L_23 - .L_22)
.L_22:
        /*007c*/ 	.word	0x00000000
        /*0080*/ 	.short	0x0003
        /*0082*/ 	.short	0x0018
        /*0084*/ 	.byte	0x00, 0xf0, 0x11, 0x00


	//----- nvinfo : EIATTR_KPARAM_INFO
	.align		4
.L_23:
        /*0088*/ 	.byte	0x04, 0x17
        /*008a*/ 	.short	(.L_25 - .L_24)
.L_24:
        /*008c*/ 	.word	0x00000000
        /*0090*/ 	.short	0x0002
        /*0092*/ 	.short	0x0010
        /*0094*/ 	.byte	0x00, 0xf4, 0x21, 0x00


	//----- nvinfo : EIATTR_KPARAM_INFO
	.align		4
.L_25:
        /*0098*/ 	.byte	0x04, 0x17
        /*009a*/ 	.short	(.L_27 - .L_26)
.L_26:
        /*009c*/ 	.word	0x00000000
        /*00a0*/ 	.short	0x0001
        /*00a2*/ 	.short	0x0008
        /*00a4*/ 	.byte	0x00, 0xf4, 0x21, 0x00


	//----- nvinfo : EIATTR_KPARAM_INFO
	.align		4
.L_27:
        /*00a8*/ 	.byte	0x04, 0x17
        /*00aa*/ 	.short	(.L_29 - .L_28)
.L_28:
        /*00ac*/ 	.word	0x00000000
        /*00b0*/ 	.short	0x0000
        /*00b2*/ 	.short	0x0000
        /*00b4*/ 	.byte	0x00, 0xf4, 0x21, 0x00


	//----- nvinfo : EIATTR_SPARSE_MMA_MASK
	.align		4
.L_29:
        /*00b8*/ 	.byte	0x03, 0x50
        /*00ba*/ 	.short	0x0000


	//----- nvinfo : EIATTR_MAXREG_COUNT
	.align		4
        /*00bc*/ 	.byte	0x03, 0x1b
        /*00be*/ 	.short	0x00ff


	//----- nvinfo : EIATTR_NUM_BARRIERS
	.align		4
        /*00c0*/ 	.byte	0x02, 0x4c
        /*00c2*/ 	.byte	0x01
	.zero		1


	//----- nvinfo : EIATTR_MERCURY_ISA_VERSION
	.align		4
        /*00c4*/ 	.byte	0x03, 0x5f
        /*00c6*/ 	.short	0x0101


	//----- nvinfo : EIATTR_INT_WARP_WIDE_INSTR_OFFSETS
	.align		4
        /*00c8*/ 	.byte	0x04, 0x31
        /*00ca*/ 	.short	(.L_31 - .L_30)


	//   ....[0]....
.L_30:
        /*00cc*/ 	.word	0x00001300


	//   ....[1]....
        /*00d0*/ 	.word	0x00001320


	//   ....[2]....
        /*00d4*/ 	.word	0x00001330


	//   ....[3]....
        /*00d8*/ 	.word	0x00001340


	//   ....[4]....
        /*00dc*/ 	.word	0x00001450


	//   ....[5]....
        /*00e0*/ 	.word	0x00001d80


	//   ....[6]....
        /*00e4*/ 	.word	0x00001d90


	//----- nvinfo : EIATTR_COOP_GROUP_MASK_REGIDS
	.align		4
.L_31:
        /*00e8*/ 	.byte	0x04, 0x29
        /*00ea*/ 	.short	(.L_33 - .L_32)


	//   ....[0]....
.L_32:
        /*00ec*/ 	.word	0xffffffff


	//   ....[1]....
        /*00f0*/ 	.word	0xffffffff


	//   ....[2]....
        /*00f4*/ 	.word	0xffffffff


	//----- nvinfo : EIATTR_COOP_GROUP_INSTR_OFFSETS
	.align		4
.L_33:
        /*00f8*/ 	.byte	0x04, 0x28
        /*00fa*/ 	.short	(.L_35 - .L_34)


	//   ....[0]....
.L_34:
        /*00fc*/ 	.word	0x00000150


	//   ....[1]....
        /*0100*/ 	.word	0x00000720


	//   ....[2]....
        /*0104*/ 	.word	0x00000cd0


	//----- nvinfo : EIATTR_MBARRIER_INSTR_OFFSETS
	.align		4
.L_35:
        /*0108*/ 	.byte	0x04, 0x39
        /*010a*/ 	.short	(.L_37 - .L_36)


	//   ....[0]....
.L_36:
        /*010c*/ 	.word	0x000014b0
        /*0110*/ 	.word	0x000000ff
        /*0114*/ 	.word	0x00028000
        /*0118*/ 	.short	0x0100
        /*011a*/ 	.byte	0x07
	.zero		1


	//   ....[1]....
        /*011c*/ 	.word	0x00001640
        /*0120*/ 	.word	0x000000ff
        /*0124*/ 	.word	0x00028008
        /*0128*/ 	.short	0x0100
        /*012a*/ 	.byte	0x07
	.zero		1


	//   ....[2]....
        /*012c*/ 	.word	0x000017d0
        /*0130*/ 	.word	0x000000ff
        /*0134*/ 	.word	0x00028010
        /*0138*/ 	.short	0x0100
        /*013a*/ 	.byte	0x07
	.zero		1


	//   ....[3]....
        /*013c*/ 	.word	0x00001870
        /*0140*/ 	.word	0x000000ff
        /*0144*/ 	.word	0x00028018
        /*0148*/ 	.short	0x0100
        /*014a*/ 	.byte	0x07
	.zero		1


	//   ....[4]....
        /*014c*/ 	.word	0x00001ee0
        /*0150*/ 	.word	0x000000ff
        /*0154*/ 	.word	0x00028000
        /*0158*/ 	.short	0x010a
        /*015a*/ 	.byte	0x1f
	.zero		1


	//   ....[5]....
        /*015c*/ 	.word	0x00002200
        /*0160*/ 	.word	0x000000ff
        /*0164*/ 	.word	0x00028000
        /*0168*/ 	.short	0x0108
        /*016a*/ 	.byte	0x07
	.zero		1


	//   ....[6]....
        /*016c*/ 	.word	0x00002300
        /*0170*/ 	.word	0x000000ff
        /*0174*/ 	.word	0x00028008
        /*0178*/ 	.short	0x0108
        /*017a*/ 	.byte	0x07
	.zero		1


	//   ....[7]....
        /*017c*/ 	.word	0x000023f0
        /*0180*/ 	.word	0x000000ff
        /*0184*/ 	.word	0x00028010
        /*0188*/ 	.short	0x0108
        /*018a*/ 	.byte	0x07
	.zero		1


	//   ....[8]....
        /*018c*/ 	.word	0x000024e0
        /*0190*/ 	.word	0x000000ff
        /*0194*/ 	.word	0x00028018
        /*0198*/ 	.short	0x0108
        /*019a*/ 	.byte	0x07
	.zero		1


	//   ....[9]....
        /*019c*/ 	.word	0x000027f0
        /*01a0*/ 	.word	0x000000ff
        /*01a4*/ 	.word	0x00028000
        /*01a8*/ 	.short	0x010a
        /*01aa*/ 	.byte	0x1f
	.zero		1


	//----- nvinfo : EIATTR_NUM_MBARRIERS
	.align		4
.L_37:
        /*01ac*/ 	.byte	0x03, 0x38
        /*01ae*/ 	.short	0x0004


	//----- nvinfo : EIATTR_EXIT_INSTR_OFFSETS
	.align		4
        /*01b0*/ 	.byte	0x04, 0x1c
        /*01b2*/ 	.short	(.L_39 - .L_38)


	//   ....[0]....
.L_38:
        /*01b4*/ 	.word	0x000027e0


	//----- nvinfo : EIATTR_REQNTID
	.align		4
.L_39:
        /*01b8*/ 	.byte	0x04, 0x10
        /*01ba*/ 	.short	(.L_41 - .L_40)
.L_40:
        /*01bc*/ 	.word	0x00000080
        /*01c0*/ 	.word	0x00000001
        /*01c4*/ 	.word	0x00000001


	//----- nvinfo : EIATTR_CRS_STACK_SIZE
	.align		4
.L_41:
        /*01c8*/ 	.byte	0x04, 0x1e
        /*01ca*/ 	.short	(.L_43 - .L_42)
.L_42:
        /*01cc*/ 	.word	0x00000000


	//----- nvinfo : EIATTR_CBANK_PARAM_SIZE
	.align		4
.L_43:
        /*01d0*/ 	.byte	0x03, 0x19
        /*01d2*/ 	.short	0x0050


	//----- nvinfo : EIATTR_PARAM_CBANK
	.align		4
        /*01d4*/ 	.byte	0x04, 0x0a
        /*01d6*/ 	.short	(.L_45 - .L_44)
	.align		4
.L_44:
        /*01d8*/ 	.word	index@(.nv.constant0.gluon_wgmma)
        /*01dc*/ 	.short	0x0210
        /*01de*/ 	.short	0x0050


	//----- nvinfo : EIATTR_SW_WAR
	.align		4
.L_45:
        /*01e0*/ 	.byte	0x04, 0x36
        /*01e2*/ 	.short	(.L_47 - .L_46)
.L_46:
        /*01e4*/ 	.word	0x00000008
.L_47:


//--------------------- .nv.callgraph             --------------------------
	.section	.nv.callgraph,"",@"SHT_CUDA_CALLGRAPH"
	.align	4
	.sectionentsize	8
	.align		4
        /*0000*/ 	.word	0x00000000
	.align		4
        /*0004*/ 	.word	0xffffffff
	.align		4
        /*0008*/ 	.word	0x00000000
	.align		4
        /*000c*/ 	.word	0xfffffffe
	.align		4
        /*0010*/ 	.word	0x00000000
	.align		4
        /*0014*/ 	.word	0xfffffffd
	.align		4
        /*0018*/ 	.word	0x00000000
	.align		4
        /*001c*/ 	.word	0xfffffffc


//--------------------- .text.gluon_wgmma         --------------------------
	.section	.text.gluon_wgmma,"ax",@progbits
	.align	128
        .global         gluon_wgmma
        .type           gluon_wgmma,@function
        .size           gluon_wgmma,(.L_x_52 - gluon_wgmma)
        .other          gluon_wgmma,@"STO_CUDA_ENTRY STV_DEFAULT"
gluon_wgmma:
.text.gluon_wgmma:
[----:B------:R-:W-:Y:S01]  /*0000*/  LDC R1, c[0x0][0x28] ;  /* 0x00000a00ff017b82 */ /* 0x000fe20000000800 */
[----:B------:R-:W1:Y:S07]  /*0010*/  S2R R0, SR_TID.X ;  /* 0x0000000000007919 */ /* 0x000e6e0000002100 */
[----:B------:R-:W2:Y:S01]  /*0020*/  S2UR UR4, SR_CgaCtaId ;  /* 0x00000000000479c3 */ /* 0x000ea20000008800 */
[----:B------:R-:W-:Y:S01]  /*0030*/  UMOV UR7, 0x400 ;  /* 0x0000040000077882 */ /* 0x000fe20000000000 */
[----:B------:R-:W-:Y:S01]  /*0040*/  ULDC UR6, c[0x0][0xc] ;  /* 0x0000030000067ab9 */ /* 0x000fe20000000800 */
[----:B------:R-:W-:Y:S01]  /*0050*/  ULDC.64 UR24, c[0x0][0x250] ;  /* 0x0000940000187ab9 */ /* 0x000fe20000000a00 */
[----:B------:R-:W-:Y:S04]  /*0060*/  BSSY B0, `(.L_x_0) ;  /* 0x000001e000007945 */ /* 0x000fe80003800000 */
[----:B------:R-:W3:Y:S08]  /*0070*/  LDC R4, c[0x0][0x228] ;  /* 0x00008a00ff047b82 */ /* 0x000ef00000000800 */
[----:B------:R-:W4:Y:S08]  /*0080*/  LDC R14, c[0x0][0x230] ;  /* 0x00008c00ff0e7b82 */ /* 0x000f300000000800 */
[----:B------:R-:W-:Y:S01]  /*0090*/  S2UR UR29, SR_CTAID.Y ;  /* 0x00000000001d79c3 */ /* 0x000fe20000002600 */
[----:B--2---:R-:W-:-:S03]  /*00a0*/  ULEA UR7, UR4, UR7, 0x18 ;  /* 0x0000000704077291 */ /* 0x004fc6000f8ec03f */
[----:B------:R-:W-:Y:S01]  /*00b0*/  ULDC UR4, c[0x0][0x10] ;  /* 0x0000040000047ab9 */ /* 0x000fe20000000800 */
[----:B-1----:R-:W-:-:S03]  /*00c0*/  LOP3.LUT R6, R0, 0x7f, RZ, 0xc0, !PT ;  /* 0x0000007f00067812 */ /* 0x002fc600078ec0ff */
[----:B------:R-:W1:Y:S01]  /*00d0*/  S2UR UR5, SR_CTAID.Z ;  /* 0x00000000000579c3 */ /* 0x000e620000002700 */
[----:B---3--:R-:W-:Y:S01]  /*00e0*/  VIADD R4, R4, 0xffffffff ;  /* 0xffffffff04047836 */ /* 0x008fe20000000000 */
[C---:B------:R-:W-:Y:S02]  /*00f0*/  ISETP.GE.U32.AND P0, PT, R6.reuse, 0x20, PT ;  /* 0x000000200600780c */ /* 0x040fe40003f06070 */
[C---:B------:R-:W-:Y:S02]  /*0100*/  ISETP.NE.U32.AND P1, PT, R6.reuse, RZ, PT ;  /* 0x000000ff0600720c */ /* 0x040fe40003f25070 */
[----:B------:R-:W-:Y:S02]  /*0110*/  LEA R12, R6, UR7, 0x2 ;  /* 0x00000007060c7c11 */ /* 0x000fe4000f8e10ff */
[----:B------:R-:W2:Y:S01]  /*0120*/  S2UR UR30, SR_CTAID.X ;  /* 0x00000000001e79c3 */ /* 0x000ea20000002500 */
[----:B----4-:R-:W-:-:S06]  /*0130*/  VIADD R13, R14, 0xffffffff ;  /* 0xffffffff0e0d7836 */ /* 0x010fcc0000000000 */
[----:B------:R3:W-:Y:S01]  /*0140*/  @!P0 STS [R12], RZ ;  /* 0x000000ff0c008388 */ /* 0x0007e20000000800 */
[----:B------:R-:W-:-:S03]  /*0150*/  NOP ;  /* 0x0000000000007918 */ /* 0x000fc60000000000 */
[----:B------:R3:W-:Y:S01]  /*0160*/  @!P1 STS [UR7+0x24], R4 ;  /* 0x00002404ff009988 */ /* 0x0007e20008000807 */
[----:B-1----:R-:W-:-:S03]  /*0170*/  UIMAD UR4, UR5, UR4, UR29 ;  /* 0x00000004050472a4 */ /* 0x002fc6000f8e021d */
[----:B------:R3:W-:Y:S01]  /*0180*/  @!P1 STS [UR7+0x20], R13 ;  /* 0x0000200dff009988 */ /* 0x0007e20008000807 */
[----:B--2---:R-:W-:-:S04]  /*0190*/  UIMAD UR4, UR4, UR6, UR30 ;  /* 0x00000006040472a4 */ /* 0x004fc8000f8e021e */
[----:B------:R-:W-:-:S04]  /*01a0*/  UIMAD UR4, UR4, 0x180, URZ ;  /* 0x00000180040478a4 */ /* 0x000fc8000f8e023f */
[----:B------:R-:W-:-:S04]  /*01b0*/  UIADD3 UR20, UP0, UR4, UR24, URZ ;  /* 0x0000001804147290 */ /* 0x000fc8000ff1e03f */
[----:B------:R-:W-:Y:S01]  /*01c0*/  ULEA.HI.X.SX32 UR21, UR4, UR25, 0x1, UP0 ;  /* 0x0000001904157291 */ /* 0x000fe200080f0e3f */
[----:B---3--:R-:W-:Y:S11]  /*01d0*/  @P1 BRA `(.L_x_1) ;  /* 0x0000000000181947 */ /* 0x008ff60003800000 */
[----:B------:R-:W1:Y:S01]  /*01e0*/  LDS R2, [UR7+0x8] ;  /* 0x00000807ff027984 */ /* 0x000e620008000800 */
[----:B------:R-:W2:Y:S01]  /*01f0*/  LDC.64 R8, c[0x0][0x210] ;  /* 0x00008400ff087b82 */ /* 0x000ea20000000a00 */
[----:B------:R-:W-:Y:S02]  /*0200*/  IMAD.MOV.U32 R3, RZ, RZ, 0x70 ;  /* 0x00000070ff037424 */ /* 0x000fe400078e00ff */
[----:B--2---:R2:W-:Y:S03]  /*0210*/  STS.64 [UR7], R8 ;  /* 0x00000008ff007988 */ /* 0x0045e60008000a07 */
[----:B-1----:R-:W-:-:S05]  /*0220*/  LOP3.LUT R2, R2, 0x10, R3, 0xd8, !PT ;  /* 0x0000001002027812 */ /* 0x002fca00078ed803 */
[----:B------:R2:W-:Y:S02]  /*0230*/  STS [UR7+0x8], R2 ;  /* 0x00000802ff007988 */ /* 0x0005e40008000807 */
.L_x_1:
[----:B------:R-:W-:Y:S05]  /*0240*/  BSYNC B0 ;  /* 0x0000000000007941 */ /* 0x000fea0003800000 */
.L_x_0:
[----:B------:R-:W-:Y:S04]  /*0250*/  BSSY B0, `(.L_x_2) ;  /* 0x000000a000007945 */ /* 0x000fe80003800000 */
[----:B------:R-:W-:Y:S05]  /*0260*/  @P1 BRA `(.L_x_3) ;  /* 0x0000000000201947 */ /* 0x000fea0003800000 */
[----:B--2---:R-:W1:Y:S01]  /*0270*/  LDS R2, [UR7+0x34] ;  /* 0x00003407ff027984 */ /* 0x004e620008000800 */
[----:B------:R-:W-:Y:S02]  /*0280*/  IMAD.MOV.U32 R3, RZ, RZ, 0x3f000000 ;  /* 0x3f000000ff037424 */ /* 0x000fe400078e00ff */
[----:B------:R-:W-:Y:S01]  /*0290*/  @!P1 IMAD.MOV.U32 R5, RZ, RZ, 0x3f ;  /* 0x0000003fff059424 */ /* 0x000fe200078e00ff */
[----:B------:R-:W2:Y:S02]  /*02a0*/  @!P1 LDS R8, [UR7+0x38] ;  /* 0x00003807ff089984 */ /* 0x000ea40008000800 */
[----:B-1----:R-:W-:Y:S02]  /*02b0*/  LOP3.LUT R2, R2, 0xff000000, R3, 0xb8, !PT ;  /* 0xff00000002027812 */ /* 0x002fe400078eb803 */
[----:B--2---:R-:W-:-:S03]  /*02c0*/  @!P1 LOP3.LUT R3, R8, 0xff, R5, 0xb8, !PT ;  /* 0x000000ff08039812 */ /* 0x004fc600078eb805 */
[----:B------:R1:W-:Y:S04]  /*02d0*/  STS [UR7+0x34], R2 ;  /* 0x00003402ff007988 */ /* 0x0003e80008000807 */
[----:B------:R1:W-:Y:S02]  /*02e0*/  @!P1 STS [UR7+0x38], R3 ;  /* 0x00003803ff009988 */ /* 0x0003e40008000807 */
.L_x_3:
[----:B------:R-:W-:Y:S05]  /*02f0*/  BSYNC B0 ;  /* 0x0000000000007941 */ /* 0x000fea0003800000 */
.L_x_2:
[----:B------:R-:W-:Y:S04]  /*0300*/  BSSY B0, `(.L_x_4) ;  /* 0x000000e000007945 */ /* 0x000fe80003800000 */
[----:B------:R-:W-:Y:S05]  /*0310*/  @P1 BRA `(.L_x_5) ;  /* 0x0000000000301947 */ /* 0x000fea0003800000 */
[----:B-1----:R-:W1:Y:S01]  /*0320*/  LDS R3, [UR7+0x34] ;  /* 0x00003407ff037984 */ /* 0x002e620008000800 */
[----:B------:R-:W3:Y:S03]  /*0330*/  LDC.64 R10, c[0x0][0x238] ;  /* 0x00008e00ff0a7b82 */ /* 0x000ee60000000a00 */
[----:B--2---:R-:W2:Y:S01]  /*0340*/  LDS R2, [UR7+0x1c] ;  /* 0x00001c07ff027984 */ /* 0x004ea20008000800 */
[C---:B---3--:R-:W-:Y:S01]  /*0350*/  SHF.L.U64.HI R8, R10.reuse, 0x1, R11 ;  /* 0x000000010a087819 */ /* 0x048fe2000001020b */
[----:B------:R-:W-:-:S03]  /*0360*/  IMAD.SHL.U32 R5, R10, 0x2, RZ ;  /* 0x000000020a057824 */ /* 0x000fc600078e00ff */
[--C-:B------:R-:W-:Y:S02]  /*0370*/  SHF.R.U32.HI R7, RZ, 0x4, R8.reuse ;  /* 0x00000004ff077819 */ /* 0x100fe40000011608 */
[----:B------:R-:W-:-:S05]  /*0380*/  SHF.R.U64 R5, R5, 0x4, R8 ;  /* 0x0000000405057819 */ /* 0x000fca0000001208 */
[----:B------:R3:W-:Y:S01]  /*0390*/  STS [UR7+0xc], R5 ;  /* 0x00000c05ff007988 */ /* 0x0007e20008000807 */
[----:B-1----:R-:W-:Y:S02]  /*03a0*/  LOP3.LUT R3, R3, 0x7, RZ, 0xb8, !PT ;  /* 0x0000000703037812 */ /* 0x002fe400078eb8ff */
[----:B--2---:R-:W-:-:S03]  /*03b0*/  LOP3.LUT R2, R2, 0xf, R7, 0xb8, !PT ;  /* 0x0000000f02027812 */ /* 0x004fc600078eb807 */
[----:B------:R3:W-:Y:S04]  /*03c0*/  STS [UR7+0x34], R3 ;  /* 0x00003403ff007988 */ /* 0x0007e80008000807 */
[----:B------:R3:W-:Y:S02]  /*03d0*/  STS [UR7+0x1c], R2 ;  /* 0x00001c02ff007988 */ /* 0x0007e40008000807 */
.L_x_5:
[----:B------:R-:W-:Y:S05]  /*03e0*/  BSYNC B0 ;  /* 0x0000000000007941 */ /* 0x000fea0003800000 */
.L_x_4:
[----:B------:R-:W-:Y:S04]  /*03f0*/  BSSY B1, `(.L_x_6) ;  /* 0x000001b000017945 */ /* 0x000fe80003800000 */
[----:B------:R-:W-:Y:S01]  /*0400*/  BSSY B0, `(.L_x_7) ;  /* 0x0000016000007945 */ /* 0x000fe20003800000 */
[----:B------:R-:W-:-:S03]  /*0410*/  IMAD.MOV.U32 R7, RZ, RZ, RZ ;  /* 0x000000ffff077224 */ /* 0x000fc600078e00ff */
[----:B------:R-:W-:Y:S05]  /*0420*/  @P1 BRA `(.L_x_8) ;  /* 0x0000000000201947 */ /* 0x000fea0003800000 */
[----:B-123--:R-:W1:Y:S02]  /*0430*/  LDS R2, [UR7+0x34] ;  /* 0x00003407ff027984 */ /* 0x00ee640008000800 */
[----:B-1----:R-:W-:-:S05]  /*0440*/  LOP3.LUT R2, R2, 0x38, RZ, 0xb8, !PT ;  /* 0x0000003802027812 */ /* 0x002fca00078eb8ff */
[----:B------:R1:W-:Y:S01]  /*0450*/  STS [UR7+0x34], R2 ;  /* 0x00003402ff007988 */ /* 0x0003e20008000807 */
[----:B------:R-:W-:Y:S05]  /*0460*/  @P1 BRA `(.L_x_9) ;  /* 0x0000000000201947 */ /* 0x000fea0003800000 */
[----:B-1----:R-:W1:Y:S01]  /*0470*/  LDS R2, [UR7+0x8] ;  /* 0x00000807ff027984 */ /* 0x002e620008000800 */
[----:B------:R-:W-:-:S05]  /*0480*/  IMAD.MOV.U32 R3, RZ, RZ, 0x780 ;  /* 0x00000780ff037424 */ /* 0x000fca00078e00ff */
[----:B-1----:R-:W-:-:S05]  /*0490*/  LOP3.LUT R2, R2, 0x300, R3, 0xd8, !PT ;  /* 0x0000030002027812 */ /* 0x002fca00078ed803 */
[----:B------:R4:W-:Y:S02]  /*04a0*/  STS [UR7+0x8], R2 ;  /* 0x00000802ff007988 */ /* 0x0009e40008000807 */
.L_x_8:
[----:B------:R-:W-:Y:S05]  /*04b0*/  @P1 BRA `(.L_x_10) ;  /* 0x0000000000281947 */ /* 0x000fea0003800000 */
[----:B-1234-:R-:W1:Y:S02]  /*04c0*/  LDS R2, [UR7+0x8] ;  /* 0x00000807ff027984 */ /* 0x01ee640008000800 */
[----:B-1----:R-:W-:-:S05]  /*04d0*/  LOP3.LUT R2, R2, 0x1800, RZ, 0xb8, !PT ;  /* 0x0000180002027812 */ /* 0x002fca00078eb8ff */
[----:B------:R2:W-:Y:S02]  /*04e0*/  STS [UR7+0x8], R2 ;  /* 0x00000802ff007988 */ /* 0x0005e40008000807 */
.L_x_9:
[----:B------:R-:W-:Y:S05]  /*04f0*/  @P1 BREAK B0 ;  /* 0x0000000000001942 */ /* 0x000fea0003800000 */
[----:B------:R-:W-:Y:S05]  /*0500*/  @P1 BRA `(.L_x_11) ;  /* 0x0000000000241947 */ /* 0x000fea0003800000 */
[----:B------:R-:W3:Y:S01]  /*0510*/  LDS R3, [UR7+0x8] ;  /* 0x00000807ff037984 */ /* 0x000ee20008000800 */
[----:B-12---:R-:W-:-:S05]  /*0520*/  IMAD.MOV.U32 R2, RZ, RZ, 0x6000 ;  /* 0x00006000ff027424 */ /* 0x006fca00078e00ff */
[----:B---3--:R-:W-:-:S04]  /*0530*/  LOP3.LUT R2, R3, 0x6000, R2, 0xd8, !PT ;  /* 0x0000600003027812 */ /* 0x008fc800078ed802 */
[----:B------:R-:W-:-:S05]  /*0540*/  LOP3.LUT R2, R2, 0x400000, RZ, 0xb8, !PT ;  /* 0x0040000002027812 */ /* 0x000fca00078eb8ff */
[----:B------:R5:W-:Y:S02]  /*0550*/  STS [UR7+0x8], R2 ;  /* 0x00000802ff007988 */ /* 0x000be40008000807 */
.L_x_10:
[----:B------:R-:W-:Y:S05]  /*0560*/  BSYNC B0 ;  /* 0x0000000000007941 */ /* 0x000fea0003800000 */
.L_x_7:
[----:B-12345:R-:W1:Y:S02]  /*0570*/  @!P1 LDS R2, [UR7+0x8] ;  /* 0x00000807ff029984 */ /* 0x03ee640008000800 */
[----:B-1----:R-:W-:-:S05]  /*0580*/  @!P1 LOP3.LUT R2, R2, 0x8000, RZ, 0xb8, !PT ;  /* 0x0000800002029812 */ /* 0x002fca00078eb8ff */
[----:B------:R3:W-:Y:S02]  /*0590*/  @!P1 STS [UR7+0x8], R2 ;  /* 0x00000802ff009988 */ /* 0x0007e40008000807 */
.L_x_11:
[----:B------:R-:W-:Y:S05]  /*05a0*/  BSYNC B1 ;  /* 0x0000000000017941 */ /* 0x000fea0003800000 */
.L_x_6:
[----:B------:R-:W-:Y:S05]  /*05b0*/  WARPSYNC.ALL ;  /* 0x0000000000007948 */ /* 0x000fea0003800000 */
[----:B------:R-:W4:Y:S02]  /*05c0*/  LDC R5, c[0x0][0x22c] ;  /* 0x00008b00ff057b82 */ /* 0x000f240000000800 */
[----:B----4-:R-:W-:Y:S01]  /*05d0*/  VIADD R5, R5, 0xffffffff ;  /* 0xffffffff05057836 */ /* 0x010fe20000000000 */
[----:B------:R-:W-:Y:S06]  /*05e0*/  @P0 BRA `(.L_x_12) ;  /* 0x0000000000280947 */ /* 0x000fec0003800000 */
[----:B-123--:R-:W1:Y:S01]  /*05f0*/  S2R R2, SR_LANEID ;  /* 0x0000000000027919 */ /* 0x00ee620000000000 */
[----:B------:R-:W-:Y:S05]  /*0600*/  WARPSYNC.ALL ;  /* 0x0000000000007948 */ /* 0x000fea0003800000 */
[----:B-1----:R-:W-:-:S05]  /*0610*/  IMAD.SHL.U32 R8, R2, 0x4, RZ ;  /* 0x0000000402087824 */ /* 0x002fca00078e00ff */
[----:B------:R-:W1:Y:S01]  /*0620*/  LDS R9, [R8+UR7] ;  /* 0x0000000708097984 */ /* 0x000e620008000800 */
[----:B------:R-:W-:-:S05]  /*0630*/  IADD3 R2, P2, R8, UR20, RZ ;  /* 0x0000001408027c10 */ /* 0x000fca000ff5e0ff */
[----:B------:R-:W-:-:S05]  /*0640*/  IMAD.X R3, RZ, RZ, UR21, P2 ;  /* 0x00000015ff037e24 */ /* 0x000fca00090e06ff */
[----:B-1----:R4:W5:Y:S01]  /*0650*/  ATOMG.E.EXCH.STRONG.GPU PT, RZ, [R2], R9 ;  /* 0x0000000902ff73a8 */ /* 0x00296200041ee100 */
[----:B------:R-:W-:-:S04]  /*0660*/  DEPBAR {5,4,3,2,1,0} ;  /* 0x0000003f0000791a */ /* 0x000fc80000000000 */
[----:B------:R4:W-:Y:S01]  /*0670*/  UTMACCTL.IV [UR20] ;  /* 0x00000000140079b9 */ /* 0x0009e20008000000 */
[----:B------:R-:W-:Y:S01]  /*0680*/  NOP ;  /* 0x0000000000007918 */ /* 0x000fe20000000000 */
.L_x_12:
[----:B------:R-:W-:Y:S05]  /*0690*/  @P0 BRA `(.L_x_13) ;  /* 0x00000000000c0947 */ /* 0x000fea0003800000 */
[----:B------:R0:W-:Y:S01]  /*06a0*/  UTMACMDFLUSH ;  /* 0x00000000000079b7 */ /* 0x0001e20000000000 */
[----:B------:R-:W-:Y:S05]  /*06b0*/  @P0 BRA `(.L_x_13) ;  /* 0x0000000000040947 */ /* 0x000fea0003800000 */
[----:B------:R-:W-:-:S04]  /*06c0*/  DEPBAR.LE SB0, 0x0 ;  /* 0x000080000000791a */ /* 0x000fc80000000000 */
.L_x_13:
[----:B------:R-:W-:Y:S05]  /*06d0*/  WARPSYNC.ALL ;  /* 0x0000000000007948 */ /* 0x000fea0003800000 */
[----:B-----5:R-:W-:Y:S06]  /*06e0*/  BAR.SYNC.DEFER_BLOCKING 0x0 ;  /* 0x0000000000007b1d */ /* 0x020fec0000010000 */
[----:B------:R-:W-:Y:S02]  /*06f0*/  BSSY B1, `(.L_x_14) ;  /* 0x000000b000017945 */ /* 0x000fe40003800000 */
[----:B------:R-:W-:Y:S06]  /*0700*/  BAR.SYNC.DEFER_BLOCKING 0x0 ;  /* 0x0000000000007b1d */ /* 0x000fec0000010000 */
[----:B------:R5:W-:Y:S01]  /*0710*/  @!P0 STS [R12], RZ ;  /* 0x000000ff0c008388 */ /* 0x000be20000000800 */
[----:B------:R-:W-:Y:S01]  /*0720*/  NOP ;  /* 0x0000000000007918 */ /* 0x000fe20000000000 */
[----:B------:R-:W-:Y:S05]  /*0730*/  @P1 BRA `(.L_x_15) ;  /* 0x0000000000181947 */ /* 0x000fea0003800000 */
[----:B-1234-:R-:W1:Y:S01]  /*0740*/  LDS R2, [UR7+0x8] ;  /* 0x00000807ff027984 */ /* 0x01ee620008000800 */
[----:B------:R-:W2:Y:S01]  /*0750*/  LDC.64 R8, c[0x0][0x218] ;  /* 0x00008600ff087b82 */ /* 0x000ea20000000a00 */
[----:B------:R-:W-:Y:S02]  /*0760*/  IMAD.MOV.U32 R3, RZ, RZ, 0x70 ;  /* 0x00000070ff037424 */ /* 0x000fe400078e00ff */
[----:B--2---:R2:W-:Y:S03]  /*0770*/  STS.64 [UR7], R8 ;  /* 0x00000008ff007988 */ /* 0x0045e60008000a07 */
[----:B-1----:R-:W-:-:S05]  /*0780*/  LOP3.LUT R2, R2, 0x10, R3, 0xd8, !PT ;  /* 0x0000001002027812 */ /* 0x002fca00078ed803 */
[----:B------:R2:W-:Y:S02]  /*0790*/  STS [UR7+0x8], R2 ;  /* 0x00000802ff007988 */ /* 0x0005e40008000807 */
.L_x_15:
[----:B----4-:R-:W-:Y:S05]  /*07a0*/  BSYNC B1 ;  /* 0x0000000000017941 */ /* 0x010fea0003800000 */
.L_x_14:
[----:B------:R-:W-:Y:S04]  /*07b0*/  BSSY B1, `(.L_x_16) ;  /* 0x000000a000017945 */ /* 0x000fe80003800000 */
[----:B------:R-:W-:Y:S05]  /*07c0*/  @P1 BRA `(.L_x_17) ;  /* 0x0000000000201947 */ /* 0x000fea0003800000 */
[----:B-123--:R-:W1:Y:S01]  /*07d0*/  LDS R2, [UR7+0x34] ;  /* 0x00003407ff027984 */ /* 0x00ee620008000800 */
[----:B------:R-:W-:Y:S02]  /*07e0*/  IMAD.MOV.U32 R9, RZ, RZ, 0x3f000000 ;  /* 0x3f000000ff097424 */ /* 0x000fe400078e00ff */
[----:B------:R-:W-:Y:S01]  /*07f0*/  @!P1 IMAD.MOV.U32 R8, RZ, RZ, 0x3f ;  /* 0x0000003fff089424 */ /* 0x000fe200078e00ff */
[----:B------:R-:W2:Y:S02]  /*0800*/  @!P1 LDS R3, [UR7+0x38] ;  /* 0x00003807ff039984 */ /* 0x000ea40008000800 */
[----:B-1----:R-:W-:Y:S02]  /*0810*/  LOP3.LUT R2, R2, 0xff000000, R9, 0xb8, !PT ;  /* 0xff00000002027812 */ /* 0x002fe400078eb809 */
[----:B--2---:R-:W-:-:S03]  /*0820*/  @!P1 LOP3.LUT R3, R3, 0xff, R8, 0xb8, !PT ;  /* 0x000000ff03039812 */ /* 0x004fc600078eb808 */
[----:B------:R4:W-:Y:S04]  /*0830*/  STS [UR7+0x34], R2 ;  /* 0x00003402ff007988 */ /* 0x0009e80008000807 */
[----:B------:R4:W-:Y:S02]  /*0840*/  @!P1 STS [UR7+0x38], R3 ;  /* 0x00003803ff009988 */ /* 0x0009e40008000807 */
.L_x_17:
[----:B------:R-:W-:Y:S05]  /*0850*/  BSYNC B1 ;  /* 0x0000000000017941 */ /* 0x000fea0003800000 */
.L_x_16:
[----:B------:R-:W-:Y:S04]  /*0860*/  BSSY B1, `(.L_x_18) ;  /* 0x0000004000017945 */ /* 0x000fe80003800000 */
[----:B------:R-:W-:Y:S05]  /*0870*/  @P1 BRA `(.L_x_19) ;  /* 0x0000000000081947 */ /* 0x000fea0003800000 */
[----:B------:R1:W-:Y:S04]  /*0880*/  STS [UR7+0x24], R13 ;  /* 0x0000240dff007988 */ /* 0x0003e80008000807 */
[----:B------:R1:W-:Y:S02]  /*0890*/  STS [UR7+0x20], R5 ;  /* 0x00002005ff007988 */ /* 0x0003e40008000807 */
.L_x_19:
[----:B------:R-:W-:Y:S05]  /*08a0*/  BSYNC B1 ;  /* 0x0000000000017941 */ /* 0x000fea0003800000 */
.L_x_18:
[----:B------:R-:W-:Y:S04]  /*08b0*/  BSSY B1, `(.L_x_20) ;  /* 0x000000e000017945 */ /* 0x000fe80003800000 */
[----:B------:R-:W-:Y:S05]  /*08c0*/  @P1 BRA `(.L_x_21) ;  /* 0x0000000000301947 */ /* 0x000fea0003800000 */
[----:B----4-:R-:W4:Y:S01]  /*08d0*/  LDS R3, [UR7+0x34] ;  /* 0x00003407ff037984 */ /* 0x010f220008000800 */
[----:B--2---:R-:W2:Y:S03]  /*08e0*/  LDC.64 R8, c[0x0][0x240] ;  /* 0x00009000ff087b82 */ /* 0x004ea60000000a00 */
[----:B-1-3--:R-:W1:Y:S01]  /*08f0*/  LDS R2, [UR7+0x1c] ;  /* 0x00001c07ff027984 */ /* 0x00ae620008000800 */
[C---:B--2---:R-:W-:Y:S01]  /*0900*/  SHF.L.U64.HI R9, R8.reuse, 0x1, R9 ;  /* 0x0000000108097819 */ /* 0x044fe20000010209 */
[----:B------:R-:W-:-:S03]  /*0910*/  IMAD.SHL.U32 R8, R8, 0x2, RZ ;  /* 0x0000000208087824 */ /* 0x000fc600078e00ff */
[--C-:B------:R-:W-:Y:S02]  /*0920*/  SHF.R.U32.HI R11, RZ, 0x4, R9.reuse ;  /* 0x00000004ff0b7819 */ /* 0x100fe40000011609 */
[----:B------:R-:W-:-:S05]  /*0930*/  SHF.R.U64 R8, R8, 0x4, R9 ;  /* 0x0000000408087819 */ /* 0x000fca0000001209 */
[----:B------:R2:W-:Y:S01]  /*0940*/  STS [UR7+0xc], R8 ;  /* 0x00000c08ff007988 */ /* 0x0005e20008000807 */
[----:B----4-:R-:W-:Y:S02]  /*0950*/  LOP3.LUT R3, R3, 0x7, RZ, 0xb8, !PT ;  /* 0x0000000703037812 */ /* 0x010fe400078eb8ff */
[----:B-1----:R-:W-:-:S03]  /*0960*/  LOP3.LUT R2, R2, 0xf, R11, 0xb8, !PT ;  /* 0x0000000f02027812 */ /* 0x002fc600078eb80b */
[----:B------:R2:W-:Y:S04]  /*0970*/  STS [UR7+0x34], R3 ;  /* 0x00003403ff007988 */ /* 0x0005e80008000807 */
[----:B------:R2:W-:Y:S02]  /*0980*/  STS [UR7+0x1c], R2 ;  /* 0x00001c02ff007988 */ /* 0x0005e40008000807 */
.L_x_21:
[----:B------:R-:W-:Y:S05]  /*0990*/  BSYNC B1 ;  /* 0x0000000000017941 */ /* 0x000fea0003800000 */
.L_x_20:
[----:B------:R-:W-:Y:S04]  /*09a0*/  BSSY B2, `(.L_x_22) ;  /* 0x000001a000027945 */ /* 0x000fe80003800000 */
[----:B------:R-:W-:Y:S04]  /*09b0*/  BSSY B1, `(.L_x_23) ;  /* 0x0000015000017945 */ /* 0x000fe80003800000 */
[----:B------:R-:W-:Y:S05]  /*09c0*/  @P1 BRA `(.L_x_24) ;  /* 0x0000000000201947 */ /* 0x000fea0003800000 */
[----:B-1234-:R-:W1:Y:S02]  /*09d0*/  LDS R2, [UR7+0x34] ;  /* 0x00003407ff027984 */ /* 0x01ee640008000800 */
[----:B-1----:R-:W-:-:S05]  /*09e0*/  LOP3.LUT R2, R2, 0x38, RZ, 0xb8, !PT ;  /* 0x0000003802027812 */ /* 0x002fca00078eb8ff */
[----:B------:R1:W-:Y:S01]  /*09f0*/  STS [UR7+0x34], R2 ;  /* 0x00003402ff007988 */ /* 0x0003e20008000807 */
[----:B------:R-:W-:Y:S05]  /*0a00*/  @P1 BRA `(.L_x_25) ;  /* 0x0000000000201947 */ /* 0x000fea0003800000 */
[----:B-1----:R-:W1:Y:S01]  /*0a10*/  LDS R2, [UR7+0x8] ;  /* 0x00000807ff027984 */ /* 0x002e620008000800 */
[----:B------:R-:W-:-:S05]  /*0a20*/  IMAD.MOV.U32 R3, RZ, RZ, 0x780 ;  /* 0x00000780ff037424 */ /* 0x000fca00078e00ff */
[----:B-1----:R-:W-:-:S05]  /*0a30*/  LOP3.LUT R2, R2, 0x300, R3, 0xd8, !PT ;  /* 0x0000030002027812 */ /* 0x002fca00078ed803 */
[----:B------:R1:W-:Y:S02]  /*0a40*/  STS [UR7+0x8], R2 ;  /* 0x00000802ff007988 */ /* 0x0003e40008000807 */
.L_x_24:
[----:B------:R-:W-:Y:S05]  /*0a50*/  @P1 BRA `(.L_x_26) ;  /* 0x0000000000281947 */ /* 0x000fea0003800000 */
[----:B-1234-:R-:W1:Y:S02]  /*0a60*/  LDS R2, [UR7+0x8] ;  /* 0x00000807ff027984 */ /* 0x01ee640008000800 */
[----:B-1----:R-:W-:-:S05]  /*0a70*/  LOP3.LUT R2, R2, 0x1800, RZ, 0xb8, !PT ;  /* 0x0000180002027812 */ /* 0x002fca00078eb8ff */
[----:B------:R2:W-:Y:S02]  /*0a80*/  STS [UR7+0x8], R2 ;  /* 0x00000802ff007988 */ /* 0x0005e40008000807 */
.L_x_25:
[----:B------:R-:W-:Y:S05]  /*0a90*/  @P1 BREAK B1 ;  /* 0x0000000000011942 */ /* 0x000fea0003800000 */
[----:B------:R-:W-:Y:S05]  /*0aa0*/  @P1 BRA `(.L_x_27) ;  /* 0x0000000000241947 */ /* 0x000fea0003800000 */
[----:B-12---:R-:W1:Y:S01]  /*0ab0*/  LDS R2, [UR7+0x8] ;  /* 0x00000807ff027984 */ /* 0x006e620008000800 */
[----:B------:R-:W-:-:S05]  /*0ac0*/  IMAD.MOV.U32 R3, RZ, RZ, 0x6000 ;  /* 0x00006000ff037424 */ /* 0x000fca00078e00ff */
[----:B-1----:R-:W-:-:S04]  /*0ad0*/  LOP3.LUT R2, R2, 0x6000, R3, 0xd8, !PT ;  /* 0x0000600002027812 */ /* 0x002fc800078ed803 */
[----:B------:R-:W-:-:S05]  /*0ae0*/  LOP3.LUT R2, R2, 0x400000, RZ, 0xb8, !PT ;  /* 0x0040000002027812 */ /* 0x000fca00078eb8ff */
[----:B------:R1:W-:Y:S02]  /*0af0*/  STS [UR7+0x8], R2 ;  /* 0x00000802ff007988 */ /* 0x0003e40008000807 */
.L_x_26:
[----:B------:R-:W-:Y:S05]  /*0b00*/  BSYNC B1 ;  /* 0x0000000000017941 */ /* 0x000fea0003800000 */
.L_x_23:
[----:B-1234-:R-:W1:Y:S02]  /*0b10*/  @!P1 LDS R2, [UR7+0x8] ;  /* 0x00000807ff029984 */ /* 0x01ee640008000800 */
[----:B-1----:R-:W-:-:S05]  /*0b20*/  @!P1 LOP3.LUT R2, R2, 0x8000, RZ, 0xb8, !PT ;  /* 0x0000800002029812 */ /* 0x002fca00078eb8ff */
[----:B------:R3:W-:Y:S02]  /*0b30*/  @!P1 STS [UR7+0x8], R2 ;  /* 0x00000802ff009988 */ /* 0x0007e40008000807 */
.L_x_27:
[----:B------:R-:W-:Y:S05]  /*0b40*/  BSYNC B2 ;  /* 0x0000000000027941 */ /* 0x000fea0003800000 */
.L_x_22:
[----:B------:R-:W-:Y:S05]  /*0b50*/  WARPSYNC.ALL ;  /* 0x0000000000007948 */ /* 0x000fea0003800000 */
[----:B------:R-:W-:-:S04]  /*0b60*/  UIADD3 UR23, UR4, 0x80, URZ ;  /* 0x0000008004177890 */ /* 0x000fc8000fffe03f */
[----:B------:R-:W-:-:S04]  /*0b70*/  UIADD3 UR22, UP0, UR23, UR24, URZ ;  /* 0x0000001817167290 */ /* 0x000fc8000ff1e03f */
[----:B------:R-:W-:Y:S01]  /*0b80*/  ULEA.HI.X.SX32 UR23, UR23, UR25, 0x1, UP0 ;  /* 0x0000001917177291 */ /* 0x000fe200080f0e3f */
[----:B------:R-:W-:Y:S11]  /*0b90*/  @P0 BRA `(.L_x_28) ;  /* 0x0000000000280947 */ /* 0x000ff60003800000 */
[----:B-123--:R-:W1:Y:S01]  /*0ba0*/  S2R R2, SR_LANEID ;  /* 0x0000000000027919 */ /* 0x00ee620000000000 */
[----:B------:R-:W-:Y:S05]  /*0bb0*/  WARPSYNC.ALL ;  /* 0x0000000000007948 */ /* 0x000fea0003800000 */
[----:B-1----:R-:W-:-:S05]  /*0bc0*/  IMAD.SHL.U32 R8, R2, 0x4, RZ ;  /* 0x0000000402087824 */ /* 0x002fca00078e00ff */
[----:B------:R-:W1:Y:S01]  /*0bd0*/  LDS R9, [R8+UR7] ;  /* 0x0000000708097984 */ /* 0x000e620008000800 */
[----:B------:R-:W-:-:S05]  /*0be0*/  IADD3 R2, P2, R8, UR22, RZ ;  /* 0x0000001608027c10 */ /* 0x000fca000ff5e0ff */
[----:B------:R-:W-:-:S05]  /*0bf0*/  IMAD.X R3, RZ, RZ, UR23, P2 ;  /* 0x00000017ff037e24 */ /* 0x000fca00090e06ff */
[----:B-1----:R4:W2:Y:S01]  /*0c00*/  ATOMG.E.EXCH.STRONG.GPU PT, RZ, [R2], R9 ;  /* 0x0000000902ff73a8 */ /* 0x0028a200041ee100 */
[----:B------:R-:W-:-:S04]  /*0c10*/  DEPBAR {5,4,3,2,1,0} ;  /* 0x0000003f0000791a */ /* 0x000fc80000000000 */
[----:B------:R4:W-:Y:S01]  /*0c20*/  UTMACCTL.IV [UR22] ;  /* 0x00000000160079b9 */ /* 0x0009e20008000000 */
[----:B------:R-:W-:Y:S01]  /*0c30*/  NOP ;  /* 0x0000000000007918 */ /* 0x000fe20000000000 */
.L_x_28:
[----:B------:R-:W-:Y:S05]  /*0c40*/  @P0 BRA `(.L_x_29) ;  /* 0x00000000000c0947 */ /* 0x000fea0003800000 */
[----:B------:R0:W-:Y:S01]  /*0c50*/  UTMACMDFLUSH ;  /* 0x00000000000079b7 */ /* 0x0001e20000000000 */
[----:B------:R-:W-:Y:S05]  /*0c60*/  @P0 BRA `(.L_x_29) ;  /* 0x0000000000040947 */ /* 0x000fea0003800000 */
[----:B------:R-:W-:-:S04]  /*0c70*/  DEPBAR.LE SB0, 0x0 ;  /* 0x000080000000791a */ /* 0x000fc80000000000 */
.L_x_29:
[----:B------:R-:W-:Y:S05]  /*0c80*/  WARPSYNC.ALL ;  /* 0x0000000000007948 */ /* 0x000fea0003800000 */
[----:B--2---:R-:W-:Y:S06]  /*0c90*/  BAR.SYNC.DEFER_BLOCKING 0x0 ;  /* 0x0000000000007b1d */ /* 0x004fec0000010000 */
[----:B------:R-:W-:Y:S02]  /*0ca0*/  BSSY B2, `(.L_x_30) ;  /* 0x000000b000027945 */ /* 0x000fe40003800000 */
[----:B------:R-:W-:Y:S06]  /*0cb0*/  BAR.SYNC.DEFER_BLOCKING 0x0 ;  /* 0x0000000000007b1d */ /* 0x000fec0000010000 */
[----:B------:R2:W-:Y:S01]  /*0cc0*/  @!P0 STS [R12], RZ ;  /* 0x000000ff0c008388 */ /* 0x0005e20000000800 */
[----:B------:R-:W-:Y:S01]  /*0cd0*/  NOP ;  /* 0x0000000000007918 */ /* 0x000fe20000000000 */
[----:B------:R-:W-:Y:S05]  /*0ce0*/  @P1 BRA `(.L_x_31) ;  /* 0x0000000000181947 */ /* 0x000fea0003800000 */
[----:B-1-34-:R-:W1:Y:S01]  /*0cf0*/  LDS R2, [UR7+0x8] ;  /* 0x00000807ff027984 */ /* 0x01ae620008000800 */
[----:B------:R-:W3:Y:S01]  /*0d00*/  LDC.64 R8, c[0x0][0x220] ;  /* 0x00008800ff087b82 */ /* 0x000ee20000000a00 */
[----:B------:R-:W-:Y:S02]  /*0d10*/  IMAD.MOV.U32 R3, RZ, RZ, 0x70 ;  /* 0x00000070ff037424 */ /* 0x000fe400078e00ff */
[----:B---3--:R3:W-:Y:S03]  /*0d20*/  STS.64 [UR7], R8 ;  /* 0x00000008ff007988 */ /* 0x0087e60008000a07 */
[----:B-1----:R-:W-:-:S05]  /*0d30*/  LOP3.LUT R2, R2, 0x10, R3, 0xd8, !PT ;  /* 0x0000001002027812 */ /* 0x002fca00078ed803 */
[----:B------:R3:W-:Y:S02]  /*0d40*/  STS [UR7+0x8], R2 ;  /* 0x00000802ff007988 */ /* 0x0007e40008000807 */
.L_x_31:
[----:B----4-:R-:W-:Y:S05]  /*0d50*/  BSYNC B2 ;  /* 0x0000000000027941 */ /* 0x010fea0003800000 */
.L_x_30:
[----:B------:R-:W-:Y:S04]  /*0d60*/  BSSY B3, `(.L_x_32) ;  /* 0x0000011000037945 */ /* 0x000fe80003800000 */
[----:B------:R-:W-:Y:S04]  /*0d70*/  BSSY B2, `(.L_x_33) ;  /* 0x000000e000027945 */ /* 0x000fe80003800000 */
[----:B------:R-:W-:Y:S05]  /*0d80*/  @P1 BRA `(.L_x_34) ;  /* 0x0000000000241947 */ /* 0x000fea0003800000 */
[----:B-1-3--:R-:W1:Y:S01]  /*0d90*/  LDS R2, [UR7+0x34] ;  /* 0x00003407ff027984 */ /* 0x00ae620008000800 */
[----:B------:R-:W-:-:S05]  /*0da0*/  IMAD.MOV.U32 R3, RZ, RZ, 0x3f000000 ;  /* 0x3f000000ff037424 */ /* 0x000fca00078e00ff */
[----:B-1----:R-:W-:-:S05]  /*0db0*/  LOP3.LUT R2, R2, 0xff000000, R3, 0xb8, !PT ;  /* 0xff00000002027812 */ /* 0x002fca00078eb803 */
[----:B------:R1:W-:Y:S01]  /*0dc0*/  STS [UR7+0x34], R2 ;  /* 0x00003402ff007988 */ /* 0x0003e20008000807 */
[----:B------:R-:W-:Y:S05]  /*0dd0*/  @P1 BRA `(.L_x_35) ;  /* 0x00000000001c1947 */ /* 0x000fea0003800000 */
[----:B-1----:R-:W1:Y:S01]  /*0de0*/  LDS R2, [UR7+0x38] ;  /* 0x00003807ff027984 */ /* 0x002e620008000800 */
[----:B------:R-:W-:-:S05]  /*0df0*/  IMAD.MOV.U32 R3, RZ, RZ, 0x3f ;  /* 0x0000003fff037424 */ /* 0x000fca00078e00ff */
[----:B-1----:R-:W-:-:S05]  /*0e00*/  LOP3.LUT R2, R2, 0xff, R3, 0xb8, !PT ;  /* 0x000000ff02027812 */ /* 0x002fca00078eb803 */
[----:B------:R4:W-:Y:S02]  /*0e10*/  STS [UR7+0x38], R2 ;  /* 0x00003802ff007988 */ /* 0x0009e40008000807 */
.L_x_34:
[----:B------:R-:W-:Y:S05]  /*0e20*/  @P1 BREAK B2 ;  /* 0x0000000000021942 */ /* 0x000fea0003800000 */
[----:B------:R-:W-:Y:S05]  /*0e30*/  @P1 BRA `(.L_x_36) ;  /* 0x00000000000c1947 */ /* 0x000fea0003800000 */
[----:B------:R1:W-:Y:S02]  /*0e40*/  STS [UR7+0x20], R5 ;  /* 0x00002005ff007988 */ /* 0x0003e40008000807 */
.L_x_35:
[----:B------:R-:W-:Y:S05]  /*0e50*/  BSYNC B2 ;  /* 0x0000000000027941 */ /* 0x000fea0003800000 */
.L_x_33:
[----:B------:R1:W-:Y:S02]  /*0e60*/  @!P1 STS [UR7+0x24], R4 ;  /* 0x00002404ff009988 */ /* 0x0003e40008000807 */
.L_x_36:
[----:B------:R-:W-:Y:S05]  /*0e70*/  BSYNC B3 ;  /* 0x0000000000037941 */ /* 0x000fea0003800000 */
.L_x_32:
[----:B------:R-:W-:Y:S05]  /*0e80*/  WARPSYNC.ALL ;  /* 0x0000000000007948 */ /* 0x000fea0003800000 */
[----:B------:R-:W-:Y:S04]  /*0e90*/  BSSY B3, `(.L_x_37) ;  /* 0x000000e000037945 */ /* 0x000fe80003800000 */
[----:B------:R-:W-:Y:S05]  /*0ea0*/  @P1 BRA `(.L_x_38) ;  /* 0x0000000000301947 */ /* 0x000fea0003800000 */
[----:B------:R-:W5:Y:S01]  /*0eb0*/  LDS R3, [UR7+0x34] ;  /* 0x00003407ff037984 */ /* 0x000f620008000800 */
[----:B-1----:R-:W1:Y:S03]  /*0ec0*/  LDC.64 R4, c[0x0][0x248] ;  /* 0x00009200ff047b82 */ /* 0x002e660000000a00 */
[----:B---34-:R-:W3:Y:S01]  /*0ed0*/  LDS R2, [UR7+0x1c] ;  /* 0x00001c07ff027984 */ /* 0x018ee20008000800 */
[C---:B-1----:R-:W-:Y:S01]  /*0ee0*/  SHF.L.U64.HI R5, R4.reuse, 0x1, R5 ;  /* 0x0000000104057819 */ /* 0x042fe20000010205 */
[----:B------:R-:W-:-:S03]  /*0ef0*/  IMAD.SHL.U32 R4, R4, 0x2, RZ ;  /* 0x0000000204047824 */ /* 0x000fc600078e00ff */
[--C-:B------:R-:W-:Y:S02]  /*0f00*/  SHF.R.U32.HI R9, RZ, 0x4, R5.reuse ;  /* 0x00000004ff097819 */ /* 0x100fe40000011605 */
[----:B------:R-:W-:-:S05]  /*0f10*/  SHF.R.U64 R4, R4, 0x4, R5 ;  /* 0x0000000404047819 */ /* 0x000fca0000001205 */
[----:B------:R1:W-:Y:S01]  /*0f20*/  STS [UR7+0xc], R4 ;  /* 0x00000c04ff007988 */ /* 0x0003e20008000807 */
[----:B-----5:R-:W-:Y:S02]  /*0f30*/  LOP3.LUT R3, R3, 0x7, RZ, 0xb8, !PT ;  /* 0x0000000703037812 */ /* 0x020fe400078eb8ff */
[----:B---3--:R-:W-:-:S03]  /*0f40*/  LOP3.LUT R2, R2, 0xf, R9, 0xb8, !PT ;  /* 0x0000000f02027812 */ /* 0x008fc600078eb809 */
[----:B------:R1:W-:Y:S04]  /*0f50*/  STS [UR7+0x34], R3 ;  /* 0x00003403ff007988 */ /* 0x0003e80008000807 */
[----:B------:R1:W-:Y:S02]  /*0f60*/  STS [UR7+0x1c], R2 ;  /* 0x00001c02ff007988 */ /* 0x0003e40008000807 */
.L_x_38:
[----:B------:R-:W-:Y:S05]  /*0f70*/  BSYNC B3 ;  /* 0x0000000000037941 */ /* 0x000fea0003800000 */
.L_x_37:
[----:B------:R-:W-:Y:S04]  /*0f80*/  BSSY B3, `(.L_x_39) ;  /* 0x000001a000037945 */ /* 0x000fe80003800000 */
[----:B------:R-:W-:Y:S04]  /*0f90*/  BSSY B4, `(.L_x_40) ;  /* 0x0000015000047945 */ /* 0x000fe80003800000 */
[----:B------:R-:W-:Y:S05]  /*0fa0*/  @P1 BRA `(.L_x_41) ;  /* 0x0000000000201947 */ /* 0x000fea0003800000 */
[----:B-1-34-:R-:W1:Y:S02]  /*0fb0*/  LDS R2, [UR7+0x34] ;  /* 0x00003407ff027984 */ /* 0x01ae640008000800 */
[----:B-1----:R-:W-:-:S05]  /*0fc0*/  LOP3.LUT R2, R2, 0x38, RZ, 0xb8, !PT ;  /* 0x0000003802027812 */ /* 0x002fca00078eb8ff */
[----:B------:R1:W-:Y:S01]  /*0fd0*/  STS [UR7+0x34], R2 ;  /* 0x00003402ff007988 */ /* 0x0003e20008000807 */
[----:B------:R-:W-:Y:S05]  /*0fe0*/  @P1 BRA `(.L_x_42) ;  /* 0x0000000000201947 */ /* 0x000fea0003800000 */
[----:B-1----:R-:W1:Y:S01]  /*0ff0*/  LDS R2, [UR7+0x8] ;  /* 0x00000807ff027984 */ /* 0x002e620008000800 */
[----:B------:R-:W-:-:S05]  /*1000*/  IMAD.MOV.U32 R3, RZ, RZ, 0x780 ;  /* 0x00000780ff037424 */ /* 0x000fca00078e00ff */
[----:B-1----:R-:W-:-:S05]  /*1010*/  LOP3.LUT R2, R2, 0x300, R3, 0xd8, !PT ;  /* 0x0000030002027812 */ /* 0x002fca00078ed803 */
[----:B------:R1:W-:Y:S02]  /*1020*/  STS [UR7+0x8], R2 ;  /* 0x00000802ff007988 */ /* 0x0003e40008000807 */
.L_x_41:
[----:B------:R-:W-:Y:S05]  /*1030*/  @P1 BRA `(.L_x_43) ;  /* 0x0000000000281947 */ /* 0x000fea0003800000 */
[----:B-1-34-:R-:W1:Y:S02]  /*1040*/  LDS R2, [UR7+0x8] ;  /* 0x00000807ff027984 */ /* 0x01ae640008000800 */
[----:B-1----:R-:W-:-:S05]  /*1050*/  LOP3.LUT R2, R2, 0x1800, RZ, 0xb8, !PT ;  /* 0x0000180002027812 */ /* 0x002fca00078eb8ff */
[----:B------:R3:W-:Y:S02]  /*1060*/  STS [UR7+0x8], R2 ;  /* 0x00000802ff007988 */ /* 0x0007e40008000807 */
.L_x_42:
[----:B------:R-:W-:Y:S05]  /*1070*/  @P1 BREAK B4 ;  /* 0x0000000000041942 */ /* 0x000fea0003800000 */
[----:B------:R-:W-:Y:S05]  /*1080*/  @P1 BRA `(.L_x_44) ;  /* 0x0000000000241947 */ /* 0x000fea0003800000 */
[----:B-1-3--:R-:W1:Y:S01]  /*1090*/  LDS R2, [UR7+0x8] ;  /* 0x00000807ff027984 */ /* 0x00ae620008000800 */
[----:B------:R-:W-:-:S05]  /*10a0*/  IMAD.MOV.U32 R3, RZ, RZ, 0x6000 ;  /* 0x00006000ff037424 */ /* 0x000fca00078e00ff */
[----:B-1----:R-:W-:-:S04]  /*10b0*/  LOP3.LUT R2, R2, 0x6000, R3, 0xd8, !PT ;  /* 0x0000600002027812 */ /* 0x002fc800078ed803 */
[----:B------:R-:W-:-:S05]  /*10c0*/  LOP3.LUT R2, R2, 0x400000, RZ, 0xb8, !PT ;  /* 0x0040000002027812 */ /* 0x000fca00078eb8ff */
[----:B------:R1:W-:Y:S02]  /*10d0*/  STS [UR7+0x8], R2 ;  /* 0x00000802ff007988 */ /* 0x0003e40008000807 */
.L_x_43:
[----:B------:R-:W-:Y:S05]  /*10e0*/  BSYNC B4 ;  /* 0x0000000000047941 */ /* 0x000fea0003800000 */
.L_x_40:
[----:B-1-34-:R-:W1:Y:S02]  /*10f0*/  @!P1 LDS R2, [UR7+0x8] ;  /* 0x00000807ff029984 */ /* 0x01ae640008000800 */
[----:B-1----:R-:W-:-:S05]  /*1100*/  @!P1 LOP3.LUT R2, R2, 0x8000, RZ, 0xb8, !PT ;  /* 0x0000800002029812 */ /* 0x002fca00078eb8ff */
[----:B------:R4:W-:Y:S02]  /*1110*/  @!P1 STS [UR7+0x8], R2 ;  /* 0x00000802ff009988 */ /* 0x0009e40008000807 */
.L_x_44:
[----:B------:R-:W-:Y:S05]  /*1120*/  BSYNC B3 ;  /* 0x0000000000037941 */ /* 0x000fea0003800000 */
.L_x_39:
[----:B------:R-:W-:Y:S05]  /*1130*/  WARPSYNC.ALL ;  /* 0x0000000000007948 */ /* 0x000fea0003800000 */
[----:B------:R-:W-:Y:S01]  /*1140*/  UIADD3 UR4, UR4, 0x100, URZ ;  /* 0x0000010004047890 */ /* 0x000fe2000fffe03f */
[----:B------:R-:W-:Y:S01]  /*1150*/  ISETP.GE.AND P2, PT, R14, 0x1, PT ;  /* 0x000000010e00780c */ /* 0x000fe20003f46270 */
[----:B------:R-:W-:Y:S01]  /*1160*/  IMAD.MOV.U32 R24, RZ, RZ, RZ ;  /* 0x000000ffff187224 */ /* 0x000fe200078e00ff */
[----:B------:R-:W-:Y:S01]  /*1170*/  SHF.R.U32.HI R8, RZ, 0x5, R0 ;  /* 0x00000005ff087819 */ /* 0x000fe20000011600 */
[----:B------:R-:W-:-:S04]  /*1180*/  UIADD3 UR24, UP0, UR4, UR24, URZ ;  /* 0x0000001804187290 */ /* 0x000fc8000ff1e03f */
[----:B------:R-:W-:Y:S01]  /*1190*/  ULEA.HI.X.SX32 UR25, UR4, UR25, 0x1, UP0 ;  /* 0x0000001904197291 */ /* 0x000fe200080f0e3f */
[----:B------:R-:W-:Y:S11]  /*11a0*/  @P0 BRA `(.L_x_45) ;  /* 0x0000000000280947 */ /* 0x000ff60003800000 */
[----:B-1-34-:R-:W1:Y:S01]  /*11b0*/  S2R R2, SR_LANEID ;  /* 0x0000000000027919 */ /* 0x01ae620000000000 */
[----:B------:R-:W-:Y:S05]  /*11c0*/  WARPSYNC.ALL ;  /* 0x0000000000007948 */ /* 0x000fea0003800000 */
[----:B-1----:R-:W-:-:S05]  /*11d0*/  IMAD.SHL.U32 R4, R2, 0x4, RZ ;  /* 0x0000000402047824 */ /* 0x002fca00078e00ff */
[----:B------:R-:W1:Y:S01]  /*11e0*/  LDS R5, [R4+UR7] ;  /* 0x0000000704057984 */ /* 0x000e620008000800 */
[----:B------:R-:W-:-:S05]  /*11f0*/  IADD3 R2, P3, R4, UR24, RZ ;  /* 0x0000001804027c10 */ /* 0x000fca000ff7e0ff */
[----:B------:R-:W-:-:S05]  /*1200*/  IMAD.X R3, RZ, RZ, UR25, P3 ;  /* 0x00000019ff037e24 */ /* 0x000fca00098e06ff */
[----:B-1----:R1:W3:Y:S01]  /*1210*/  ATOMG.E.EXCH.STRONG.GPU PT, RZ, [R2], R5 ;  /* 0x0000000502ff73a8 */ /* 0x0022e200041ee100 */
[----:B------:R-:W-:-:S04]  /*1220*/  DEPBAR {5,4,3,2,1,0} ;  /* 0x0000003f0000791a */ /* 0x000fc80000000000 */
[----:B------:R1:W-:Y:S01]  /*1230*/  UTMACCTL.IV [UR24] ;  /* 0x00000000180079b9 */ /* 0x0003e20008000000 */
[----:B------:R-:W-:Y:S01]  /*1240*/  NOP ;  /* 0x0000000000007918 */ /* 0x000fe20000000000 */
.L_x_45:
[----:B------:R-:W-:Y:S05]  /*1250*/  @P0 BRA `(.L_x_46) ;  /* 0x00000000000c0947 */ /* 0x000fea0003800000 */
[----:B------:R0:W-:Y:S01]  /*1260*/  UTMACMDFLUSH ;  /* 0x00000000000079b7 */ /* 0x0001e20000000000 */
[----:B------:R-:W-:Y:S05]  /*1270*/  @P0 BRA `(.L_x_46) ;  /* 0x0000000000040947 */ /* 0x000fea0003800000 */
[----:B------:R-:W-:-:S04]  /*1280*/  DEPBAR.LE SB0, 0x0 ;  /* 0x000080000000791a */ /* 0x000fc80000000000 */
.L_x_46:
[----:B------:R-:W-:Y:S05]  /*1290*/  WARPSYNC.ALL ;  /* 0x0000000000007948 */ /* 0x000fea0003800000 */
[----:B---3--:R-:W-:Y:S01]  /*12a0*/  BAR.SYNC.DEFER_BLOCKING 0x0 ;  /* 0x0000000000007b1d */ /* 0x008fe20000010000 */
[----:B------:R-:W-:Y:S01]  /*12b0*/  R2UR UR26, R8 ;  /* 0x00000000081a72ca */ /* 0x000fe200000e0000 */
[----:B------:R-:W-:Y:S01]  /*12c0*/  USHF.L.U32 UR27, UR29, 0x8, URZ ;  /* 0x000000081d1b7899 */ /* 0x000fe2000800063f */
[----:B------:R-:W-:Y:S01]  /*12d0*/  IMAD.MOV.U32 R25, RZ, RZ, RZ ;  /* 0x000000ffff197224 */ /* 0x000fe200078e00ff */
[----:B------:R-:W-:Y:S02]  /*12e0*/  CS2R R26, SRZ ;  /* 0x00000000001a7805 */ /* 0x000fe4000001ff00 */
[----:B------:R-:W-:Y:S01]  /*12f0*/  CS2R R28, SRZ ;  /* 0x00000000001c7805 */ /* 0x000fe2000001ff00 */
[----:B------:R-:W-:Y:S01]  /*1300*/  VOTEU.ALL UP0, P1 ;  /* 0x00000000003f7886 */ /* 0x000fe20000800000 */
[----:B------:R-:W-:Y:S01]  /*1310*/  UMOV UR4, 0x1 ;  /* 0x0000000100047882 */ /* 0x000fe20000000000 */
[----:B------:R-:W-:Y:S01]  /*1320*/  VOTEU.ALL UP1, P1 ;  /* 0x00000000003f7886 */ /* 0x000fe20000820000 */
[----:B------:R-:W-:Y:S01]  /*1330*/  VOTEU.ALL UP2, P1 ;  /* 0x00000000003f7886 */ /* 0x000fe20000840000 */
[----:B------:R-:W-:Y:S01]  /*1340*/  VOTEU.ALL UP3, P1 ;  /* 0x00000000003f7886 */ /* 0x000fe20000860000 */
[----:B------:R-:W-:-:S04]  /*1350*/  @!UP0 UIADD3 UR8, -UR4, 0x100000, URZ ;  /* 0x0010000004088890 */ /* 0x000fc8000fffe13f */
[----:B------:R-:W-:Y:S02]  /*1360*/  @!UP0 USHF.L.U32 UR9, UR8, 0xb, URZ ;  /* 0x0000000b08098899 */ /* 0x000fe4000800063f */
[----:B------:R-:W-:Y:S01]  /*1370*/  @!UP0 USHF.L.U32 UR8, UR8, 0x1, URZ ;  /* 0x0000000108088899 */ /* 0x000fe2000800063f */
[----:B------:R-:W-:Y:S01]  /*1380*/  CS2R R30, SRZ ;  /* 0x00000000001e7805 */ /* 0x000fe2000001ff00 */
        /* <DEDUP_REMOVED lines=12> */
[----:B------:R-:W-:Y:S01]  /*1450*/  VOTEU.ALL UP0, P1 ;  /* 0x00000000003f7886 */ /* 0x000fe20000800000 */
[----:B------:R-:W-:Y:S02]  /*1460*/  CS2R R38, SRZ ;  /* 0x0000000000267805 */ /* 0x000fe4000001ff00 */
[----:B------:R-:W-:Y:S02]  /*1470*/  CS2R R40, SRZ ;  /* 0x0000000000287805 */ /* 0x000fe4000001ff00 */
[----:B------:R-:W-:Y:S02]  /*1480*/  CS2R R42, SRZ ;  /* 0x00000000002a7805 */ /* 0x000fe4000001ff00 */
[----:B------:R-:W-:Y:S01]  /*1490*/  CS2R R44, SRZ ;  /* 0x00000000002c7805 */ /* 0x000fe2000001ff00 */
[----:B------:R-:W3:Y:S02]  /*14a0*/  FENCE.VIEW.ASYNC.S ;  /* 0x00000000000073c6 */ /* 0x000ee40000000000 */
[----:B---3--:R-:W3:Y:S02]  /*14b0*/  @!UP0 SYNCS.EXCH.64 URZ, [UR7+0x28000], UR8 ;  /* 0x02800008073f85b2 */ /* 0x008ee40008000100 */
[----:B---3--:R-:W-:Y:S01]  /*14c0*/  BAR.SYNC.DEFER_BLOCKING 0x0 ;  /* 0x0000000000007b1d */ /* 0x008fe20000010000 */
[----:B------:R-:W-:-:S02]  /*14d0*/  CS2R R46, SRZ ;  /* 0x00000000002e7805 */ /* 0x000fc4000001ff00 */
[----:B------:R-:W-:Y:S02]  /*14e0*/  CS2R R48, SRZ ;  /* 0x0000000000307805 */ /* 0x000fe4000001ff00 */
[----:B------:R-:W-:Y:S02]  /*14f0*/  CS2R R50, SRZ ;  /* 0x0000000000327805 */ /* 0x000fe4000001ff00 */
[----:B------:R-:W-:Y:S02]  /*1500*/  CS2R R52, SRZ ;  /* 0x0000000000347805 */ /* 0x000fe4000001ff00 */
[----:B------:R-:W-:Y:S02]  /*1510*/  CS2R R54, SRZ ;  /* 0x0000000000367805 */ /* 0x000fe4000001ff00 */
[----:B------:R-:W-:Y:S02]  /*1520*/  CS2R R56, SRZ ;  /* 0x0000000000387805 */ /* 0x000fe4000001ff00 */
        /* <DEDUP_REMOVED lines=16> */
[----:B------:R-:W-:Y:S01]  /*1630*/  CS2R R90, SRZ ;  /* 0x00000000005a7805 */ /* 0x000fe2000001ff00 */
[----:B------:R3:W4:Y:S02]  /*1640*/  @!UP1 SYNCS.EXCH.64 URZ, [UR7+0x28008], UR10 ;  /* 0x0280080a073f95b2 */ /* 0x0007240008000100 */
[----:B----4-:R-:W-:Y:S01]  /*1650*/  BAR.SYNC.DEFER_BLOCKING 0x0 ;  /* 0x0000000000007b1d */ /* 0x010fe20000010000 */
        /* <DEDUP_REMOVED lines=9> */
[----:B------:R-:W-:Y:S01]  /*16f0*/  CS2R R110, SRZ ;  /* 0x00000000006e7805 */ /* 0x000fe2000001ff00 */
[----:B---3--:R-:W-:Y:S01]  /*1700*/  USHF.L.U32 UR11, UR30, 0x6, URZ ;  /* 0x000000061e0b7899 */ /* 0x008fe2000800063f */
        /* <DEDUP_REMOVED lines=12> */
[----:B------:R3:W4:Y:S02]  /*17d0*/  @!UP2 SYNCS.EXCH.64 URZ, [UR7+0x28010], UR12 ;  /* 0x0280100c073fa5b2 */ /* 0x0007240008000100 */
[----:B----4-:R-:W-:Y:S01]  /*17e0*/  BAR.SYNC.DEFER_BLOCKING 0x0 ;  /* 0x0000000000007b1d */ /* 0x010fe20000010000 */
[----:B------:R-:W-:Y:S02]  /*17f0*/  CS2R R136, SRZ ;  /* 0x0000000000887805 */ /* 0x000fe4000001ff00 */
[----:B------:R-:W-:-:S02]  /*1800*/  CS2R R138, SRZ ;  /* 0x00000000008a7805 */ /* 0x000fc4000001ff00 */
[----:B------:R-:W-:Y:S02]  /*1810*/  CS2R R140, SRZ ;  /* 0x00000000008c7805 */ /* 0x000fe4000001ff00 */
[----:B------:R-:W-:Y:S02]  /*1820*/  CS2R R142, SRZ ;  /* 0x00000000008e7805 */ /* 0x000fe4000001ff00 */
[----:B------:R-:W-:Y:S02]  /*1830*/  CS2R R144, SRZ ;  /* 0x0000000000907805 */ /* 0x000fe4000001ff00 */
[----:B------:R-:W-:Y:S02]  /*1840*/  CS2R R146, SRZ ;  /* 0x0000000000927805 */ /* 0x000fe4000001ff00 */
[----:B------:R-:W-:Y:S02]  /*1850*/  CS2R R148, SRZ ;  /* 0x0000000000947805 */ /* 0x000fe4000001ff00 */
[----:B------:R-:W-:Y:S01]  /*1860*/  CS2R R150, SRZ ;  /* 0x0000000000967805 */ /* 0x000fe2000001ff00 */
[----:B------:R3:W4:Y:S01]  /*1870*/  @!UP3 SYNCS.EXCH.64 URZ, [UR7+0x28018], UR4 ;  /* 0x02801804073fb5b2 */ /* 0x0007220008000100 */
[----:B------:R-:W-:Y:S05]  /*1880*/  @!P2 BRA `(.L_x_47) ;  /* 0x000000080008a947 */ /* 0x000fea0003800000 */
        /* <DEDUP_REMOVED lines=64> */
[----:B---3--:R-:W-:Y:S01]  /*1c90*/  UMOV UR4, URZ ;  /* 0x0000003f00047c82 */ /* 0x008fe20008000000 */
[----:B------:R-:W-:-:S05]  /*1ca0*/  UMOV UR10, URZ ;  /* 0x0000003f000a7c82 */ /* 0x000fca0008000000 */
.L_x_49:
[----:B----4-:R-:W-:Y:S01]  /*1cb0*/  BAR.SYNC.DEFER_BLOCKING 0x0 ;  /* 0x0000000000007b1d */ /* 0x010fe20000010000 */
[----:B------:R-:W-:Y:S01]  /*1cc0*/  ULEA UR31, UR4, UR7, 0x3 ;  /* 0x00000007041f7291 */ /* 0x000fe2000f8e183f */
[----:B-1----:R-:W-:Y:S01]  /*1cd0*/  @!P1 IMAD.MOV.U32 R2, RZ, RZ, 0xa000 ;  /* 0x0000a000ff029424 */ /* 0x002fe200078e00ff */
[----:B------:R-:W-:Y:S01]  /*1ce0*/  ELECT P0, URZ, PT ;  /* 0x00000000003f782f */ /* 0x000fe20003800000 */
[----:B------:R-:W-:-:S03]  /*1cf0*/  ULEA UR8, UR4, UR7, 0xd ;  /* 0x0000000704087291 */ /* 0x000fc6000f8e683f */
[----:B------:R-:W-:Y:S01]  /*1d00*/  ISETP.LT.U32.AND P0, PT, R6, 0x20, P0 ;  /* 0x000000200600780c */ /* 0x000fe20000701070 */
[----:B------:R-:W-:Y:S02]  /*1d10*/  UIADD3 UR9, UR31, 0x28000, URZ ;  /* 0x000280001f097890 */ /* 0x000fe4000fffe03f */
[----:B------:R-:W-:Y:S02]  /*1d20*/  UIADD3 UR8, UR8, 0x20000, URZ ;  /* 0x0002000008087890 */ /* 0x000fe4000fffe03f */
[----:B------:R-:W-:Y:S02]  /*1d30*/  ULEA UR5, UR4, UR7, 0xf ;  /* 0x0000000704057291 */ /* 0x000fe4000f8e783f */
[----:B------:R-:W-:Y:S01]  /*1d40*/  ULOP3.LUT UR14, UR26, 0x3, URZ, 0xc0, !UPT ;  /* 0x000000031a0e7892 */ /* 0x000fe2000f8ec03f */
[----:B------:R-:W-:Y:S01]  /*1d50*/  UMOV UR15, UR10 ;  /* 0x0000000a000f7c82 */ /* 0x000fe20008000000 */
[----:B------:R-:W-:Y:S02]  /*1d60*/  UMOV UR13, UR9 ;  /* 0x00000009000d7c82 */ /* 0x000fe40008000000 */
[----:B------:R-:W-:-:S02]  /*1d70*/  ULEA UR12, UR14, UR5, 0xd ;  /* 0x000000050e0c7291 */ /* 0x000fc4000f8e683f */
[----:B------:R-:W-:Y:S01]  /*1d80*/  VOTEU.ANY UP0, P0 ;  /* 0x00000000003f7886 */ /* 0x000fe20000000100 */
[----:B------:R-:W-:Y:S01]  /*1d90*/  VOTEU.ANY UP1, P0 ;  /* 0x00000000003f7886 */ /* 0x000fe20000020100 */
[----:B------:R-:W-:Y:S01]  /*1da0*/  ULEA UR14, UR14, UR27, 0x6 ;  /* 0x0000001b0e0e7291 */ /* 0x000fe2000f8e303f */
[----:B------:R1:W-:Y:S01]  /*1db0*/  @!P1 SYNCS.ARRIVE.TRANS64 RZ, [UR31+0x28000], R2 ;  /* 0x02800002ffff99a7 */ /* 0x0003e2000800001f */
[----:B------:R-:W-:Y:S01]  /*1dc0*/  BAR.SYNC.DEFER_BLOCKING 0x0 ;  /* 0x0000000000007b1d */ /* 0x000fe20000010000 */
[----:B------:R-:W-:Y:S02]  /*1dd0*/  USHF.R.U32.HI UR6, URZ, 0x4, UR8 ;  /* 0x000000043f067899 */ /* 0x000fe40008011608 */
[----:B------:R-:W-:Y:S02]  /*1de0*/  USHF.R.U32.HI UR28, URZ, 0x4, UR5 ;  /* 0x000000043f1c7899 */ /* 0x000fe40008011605 */
[----:B------:R-:W-:Y:S01]  /*1df0*/  USGXT.U32 UR6, UR6, 0xe ;  /* 0x0000000e0606789a */ /* 0x000fe20008000000 */
[----:B------:R-:W-:Y:S01]  /*1e00*/  @UP0 UMOV UR16, UR20 ;  /* 0x0000001400100c82 */ /* 0x000fe20008000000 */
[----:B------:R-:W-:Y:S01]  /*1e10*/  @UP0 UMOV UR17, UR21 ;  /* 0x0000001500110c82 */ /* 0x000fe20008000000 */
[----:B-1----:R-:W-:Y:S01]  /*1e20*/  SHF.L.U32 R2, R7, 0x1f, RZ ;  /* 0x0000001f07027819 */ /* 0x002fe200000006ff */
[----:B------:R-:W-:Y:S01]  /*1e30*/  USGXT.U32 UR28, UR28, 0xe ;  /* 0x0000000e1c1c789a */ /* 0x000fe20008000000 */
[----:B------:R-:W-:-:S03]  /*1e40*/  UMOV UR19, 0x40000040 ;  /* 0x4000004000137882 */ /* 0x000fc60000000000 */
[----:B------:R-:W-:Y:S01]  /*1e50*/  ULOP3.LUT UR18, UR28, 0x2000000, URZ, 0xfc, !UPT ;  /* 0x020000001c127892 */ /* 0x000fe2000f8efc3f */
[----:B------:R1:W-:Y:S01]  /*1e60*/  @UP1 UTMALDG.2D [UR8], [UR16] ;  /* 0x00000008100015b4 */ /* 0x0003e20008008000 */
[----:B------:R3:W-:Y:S06]  /*1e70*/  MEMBAR.ALL.CTA ;  /* 0x0000000000007992 */ /* 0x0007ec0000008000 */
[----:B---3--:R-:W3:Y:S01]  /*1e80*/  FENCE.VIEW.ASYNC.S ;  /* 0x00000000000073c6 */ /* 0x008ee20000000000 */
[----:B-1----:R-:W-:Y:S01]  /*1e90*/  UMOV UR16, UR6 ;  /* 0x0000000600107c82 */ /* 0x002fe20008000000 */
[----:B------:R-:W-:Y:S01]  /*1ea0*/  UMOV UR17, 0x40000040 ;  /* 0x4000004000117882 */ /* 0x000fe20000000000 */
[----:B---3--:R-:W-:Y:S06]  /*1eb0*/  BAR.SYNC.DEFER_BLOCKING 0x0 ;  /* 0x0000000000007b1d */ /* 0x008fec0000010000 */
[----:B------:R1:W-:Y:S02]  /*1ec0*/  UTMALDG.2D [UR12], [UR22] ;  /* 0x0000000c160075b4 */ /* 0x0003e40008008000 */
[----:B------:R-:W-:Y:S06]  /*1ed0*/  BAR.SYNC.DEFER_BLOCKING 0x0 ;  /* 0x0000000000007b1d */ /* 0x000fec0000010000 */
[----:B------:R-:W3:Y:S02]  /*1ee0*/  SYNCS.PHASECHK.TRANS64.TRYWAIT P0, [UR31+0x28000], R2 ;  /* 0x02800002ff0075a7 */ /* 0x000ee4000800015f */
[----:B-1-3--:R-:W-:Y:S05]  /*1ef0*/  @!P0 BRA `(.L_x_48) ;  /* 0x00000008003c8947 */ /* 0x00afea0003800000 */
.L_x_50:
[----:B------:R-:W-:Y:S02]  /*1f00*/  WARPGROUP.DEPBAR.LE gsb0, 0x0 ;  /* 0x00008000000079c5 */ /* 0x000fe40000010000 */
[----:B------:R-:W-:Y:S01]  /*1f10*/  WARPGROUP.ARRIVE ;  /* 0x00000000000079c5 */ /* 0x000fe20000000000 */
[----:B------:R-:W-:Y:S01]  /*1f20*/  UIADD3 UR14, UP1, UR28, 0x2000080, URZ ;  /* 0x020000801c0e7890 */ /* 0x000fe2000ff3e03f */
[----:B------:R-:W1:Y:S01]  /*1f30*/  LDC R2, c[0x0][0x230] ;  /* 0x00008c00ff027b82 */ /* 0x000e620000000800 */
[----:B------:R-:W-:Y:S01]  /*1f40*/  UIADD3 UR12, UP0, UR6, 0x2, URZ ;  /* 0x00000002060c7890 */ /* 0x000fe2000ff1e03f */
[----:B------:R-:W-:Y:S02]  /*1f50*/  UMOV UR5, URZ ;  /* 0x0000003f00057c82 */ /* 0x000fe40008000000 */
[----:B------:R-:W-:Y:S01]  /*1f60*/  HGMMA.64x256x16.F32 R24, gdesc[UR16].tnspB, R24 ;  /* 0x43e00000101879f0 */ /* 0x000fe20008700818 */
[----:B------:R-:W-:Y:S01]  /*1f70*/  UMOV UR6, URZ ;  /* 0x0000003f00067c82 */ /* 0x000fe20008000000 */
[----:B------:R-:W-:-:S02]  /*1f80*/  UIADD3.X UR13, UR5, 0x40000040, URZ, UP0, !UPT ;  /* 0x40000040050d7890 */ /* 0x000fc400087fe43f */
[----:B------:R-:W-:Y:S02]  /*1f90*/  UIADD3.X UR15, UR6, 0x40000040, URZ, UP1, !UPT ;  /* 0x40000040060f7890 */ /* 0x000fe40008ffe43f */
[----:B------:R-:W-:Y:S02]  /*1fa0*/  UIADD3.64 UR16, UR12, 0x2, URZ ;  /* 0x000000020c107897 */ /* 0x000fe4000fffe03f */
[----:B------:R-:W-:Y:S02]  /*1fb0*/  UIADD3.64 UR18, UR14, 0x80, URZ ;  /* 0x000000800e127897 */ /* 0x000fe4000fffe03f */
[----:B------:R-:W-:Y:S02]  /*1fc0*/  UIADD3 UR10, UR10, 0x40, URZ ;  /* 0x000000400a0a7890 */ /* 0x000fe4000fffe03f */
[----:B------:R-:W-:-:S04]  /*1fd0*/  UIADD3 UR4, UR4, 0x1, URZ ;  /* 0x0000000104047890 */ /* 0x000fc8000fffe03f */
[----:B------:R-:W-:Y:S01]  /*1fe0*/  UISETP.NE.U32.AND UP0, UPT, UR4, 0x4, UPT ;  /* 0x000000040400788c */ /* 0x000fe2000bf05070 */
[----:B-1----:R-:W-:-:S03]  /*1ff0*/  ISETP.LE.AND P0, PT, R2, UR10, PT ;  /* 0x0000000a02007c0c */ /* 0x002fc6000bf03270 */
[----:B------:R-:W-:Y:S02]  /*2000*/  USEL UR5, URZ, 0x1, UP0 ;  /* 0x000000013f057887 */ /* 0x000fe40008000000 */
[----:B------:R-:W-:-:S04]  /*2010*/  USEL UR4, UR4, URZ, UP0 ;  /* 0x0000003f04047287 */ /* 0x000fc80008000000 */
[----:B------:R-:W-:Y:S02]  /*2020*/  LOP3.LUT R7, R7, UR5, RZ, 0x3c, !PT ;  /* 0x0000000507077c12 */ /* 0x000fe4000f8e3cff */
[----:B------:R-:W-:Y:S01]  /*2030*/  HGMMA.64x256x16.F32 R24, gdesc[UR12].tnspB, R24 ;  /* 0x43e000000c1879f0 */ /* 0x000fe20008700818 */
[----:B------:R-:W-:Y:S02]  /*2040*/  UIADD3.64 UR14, UR14, 0x100, URZ ;  /* 0x000001000e0e7897 */ /* 0x000fe4000fffe03f */
[----:B------:R-:W-:-:S15]  /*2050*/  UIADD3.64 UR12, UR12, 0x4, URZ ;  /* 0x000000040c0c7897 */ /* 0x000fde000fffe03f */
[----:B------:R-:W-:-:S10]  /*2060*/  NOP ;  /* 0x0000000000007918 */ /* 0x000fd40000000000 */
[----:B------:R-:W-:-:S15]  /*2070*/  HGMMA.64x256x16.F32 R24, gdesc[UR16].tnspB, R24 ;  /* 0x43e00000101879f0 */ /* 0x000fde0008700818 */
[----:B------:R-:W-:-:S13]  /*2080*/  NOP ;  /* 0x0000000000007918 */ /* 0x000fda0000000000 */
[----:B------:R-:W-:Y:S01]  /*2090*/  HGMMA.64x256x16.F32 R24, gdesc[UR12].tnspB, R24, gsb0 ;  /* 0x43e000000c1879f0 */ /* 0x000fe20008000818 */
[----:B------:R-:W-:Y:S05]  /*20a0*/  @!P0 BRA `(.L_x_49) ;  /* 0xfffffffc00008947 */ /* 0x000fea000383ffff */
.L_x_47:
[----:B------:R-:W-:Y:S02]  /*20b0*/  WARPGROUP.DEPBAR.LE gsb0, 0x0 ;  /* 0x00008000000079c5 */ /* 0x000fe40000010000 */
[----:B----4-:R-:W-:Y:S01]  /*20c0*/  BAR.SYNC.DEFER_BLOCKING 0x0 ;  /* 0x0000000000007b1d */ /* 0x010fe20000010000 */
[C---:B-1----:R-:W-:Y:S01]  /*20d0*/  IMAD.SHL.U32 R2, R0.reuse, 0x80, RZ ;  /* 0x0000008000027824 */ /* 0x042fe200078e00ff */
[----:B------:R-:W-:Y:S01]  /*20e0*/  F2FP.F16.F32.PACK_AB R24, R25, R24 ;  /* 0x000000181918723e */ /* 0x000fe200000000ff */
[----:B------:R-:W-:Y:S01]  /*20f0*/  IMAD.SHL.U32 R3, R0, 0x10, RZ ;  /* 0x0000001000037824 */ /* 0x000fe200078e00ff */
[----:B------:R-:W-:Y:S01]  /*2100*/  F2FP.F16.F32.PACK_AB R25, R27, R26 ;  /* 0x0000001a1b19723e */ /* 0x000fe200000000ff */
[----:B------:R-:W-:Y:S01]  /*2110*/  ULOP3.LUT UR26, UR26, 0x3, URZ, 0xc0, !UPT ;  /* 0x000000031a1a7892 */ /* 0x000fe2000f8ec03f */
[----:B------:R-:W-:Y:S01]  /*2120*/  LOP3.LUT R2, R2, 0x780, RZ, 0xc0, !PT ;  /* 0x0000078002027812 */ /* 0x000fe200078ec0ff */
[----:B------:R-:W-:Y:S01]  /*2130*/  UMOV UR6, UR11 ;  /* 0x0000000b00067c82 */ /* 0x000fe20008000000 */
[----:B------:R-:W-:Y:S01]  /*2140*/  F2FP.F16.F32.PACK_AB R56, R57, R56 ;  /* 0x000000383938723e */ /* 0x000fe200000000ff */
[----:B---3--:R-:W-:Y:S01]  /*2150*/  ULEA UR4, UR26, UR7, 0xd ;  /* 0x000000071a047291 */ /* 0x008fe2000f8e683f */
[----:B------:R-:W-:Y:S01]  /*2160*/  LOP3.LUT R3, R2, 0x70, R3, 0xf8, !PT ;  /* 0x0000007002037812 */ /* 0x000fe200078ef803 */
[----:B------:R-:W-:Y:S01]  /*2170*/  ULEA UR5, UR26, UR27, 0x6 ;  /* 0x0000001b1a057291 */ /* 0x000fe2000f8e303f */
[----:B------:R-:W-:-:S02]  /*2180*/  F2FP.F16.F32.PACK_AB R26, R29, R28 ;  /* 0x0000001c1d1a723e */ /* 0x000fc400000000ff */
[----:B------:R-:W-:Y:S02]  /*2190*/  ELECT P0, URZ, PT ;  /* 0x00000000003f782f */ /* 0x000fe40003800000 */
[----:B------:R-:W-:Y:S01]  /*21a0*/  LOP3.LUT R3, R3, 0x10, R0, 0x78, !PT ;  /* 0x0000001003037812 */ /* 0x000fe200078e7800 */
[----:B------:R-:W-:Y:S01]  /*21b0*/  IMAD.SHL.U32 R0, R0, 0x40, RZ ;  /* 0x0000004000007824 */ /* 0x000fe200078e00ff */
[----:B------:R-:W-:Y:S02]  /*21c0*/  F2FP.F16.F32.PACK_AB R27, R31, R30 ;  /* 0x0000001e1f1b723e */ /* 0x000fe400000000ff */
[----:B------:R-:W-:Y:S02]  /*21d0*/  F2FP.F16.F32.PACK_AB R57, R59, R58 ;  /* 0x0000003a3b39723e */ /* 0x000fe400000000ff */
[----:B------:R-:W-:Y:S02]  /*21e0*/  LOP3.LUT R0, R3, 0x1800, R0, 0xf8, !PT ;  /* 0x0000180003007812 */ /* 0x000fe400078ef800 */
[----:B------:R-:W-:Y:S01]  /*21f0*/  F2FP.F16.F32.PACK_AB R88, R89, R88 ;  /* 0x000000585958723e */ /* 0x000fe200000000ff */
[----:B------:R-:W1:Y:S02]  /*2200*/  @!P1 SYNCS.CCTL.IV [UR7+0x28000] ;  /* 0x02800000ff0099b1 */ /* 0x000e640008000007 */
[----:B-1----:R-:W-:Y:S01]  /*2210*/  BAR.SYNC.DEFER_BLOCKING 0x0 ;  /* 0x0000000000007b1d */ /* 0x002fe20000010000 */
[C---:B------:R-:W-:Y:S01]  /*2220*/  LOP3.LUT R3, R0.reuse, 0x20, RZ, 0x3c, !PT ;  /* 0x0000002000037812 */ /* 0x040fe200078e3cff */
[----:B------:R-:W-:Y:S01]  /*2230*/  VIADD R2, R0, UR7 ;  /* 0x0000000700027c36 */ /* 0x000fe20008000000 */
[----:B------:R-:W-:-:S02]  /*2240*/  F2FP.F16.F32.PACK_AB R58, R61, R60 ;  /* 0x0000003c3d3a723e */ /* 0x000fc400000000ff */
[----:B------:R-:W-:Y:S01]  /*2250*/  F2FP.F16.F32.PACK_AB R59, R63, R62 ;  /* 0x0000003e3f3b723e */ /* 0x000fe200000000ff */
[----:B------:R-:W-:Y:S01]  /*2260*/  VIADD R3, R3, UR7 ;  /* 0x0000000703037c36 */ /* 0x000fe20008000000 */
[----:B------:R-:W-:Y:S02]  /*2270*/  F2FP.F16.F32.PACK_AB R89, R91, R90 ;  /* 0x0000005a5b59723e */ /* 0x000fe400000000ff */
[----:B------:R-:W-:Y:S02]  /*2280*/  F2FP.F16.F32.PACK_AB R120, R121, R120 ;  /* 0x000000787978723e */ /* 0x000fe400000000ff */
[----:B------:R-:W-:Y:S02]  /*2290*/  F2FP.F16.F32.PACK_AB R32, R33, R32 ;  /* 0x000000202120723e */ /* 0x000fe400000000ff */
[----:B------:R-:W-:Y:S02]  /*22a0*/  F2FP.F16.F32.PACK_AB R90, R93, R92 ;  /* 0x0000005c5d5a723e */ /* 0x000fe400000000ff */
[----:B------:R-:W-:-:S02]  /*22b0*/  F2FP.F16.F32.PACK_AB R91, R95, R94 ;  /* 0x0000005e5f5b723e */ /* 0x000fc400000000ff */
[----:B------:R-:W-:Y:S02]  /*22c0*/  F2FP.F16.F32.PACK_AB R121, R123, R122 ;  /* 0x0000007a7b79723e */ /* 0x000fe400000000ff */
[----:B------:R-:W-:Y:S02]  /*22d0*/  F2FP.F16.F32.PACK_AB R33, R35, R34 ;  /* 0x000000222321723e */ /* 0x000fe400000000ff */
[----:B------:R-:W-:Y:S02]  /*22e0*/  F2FP.F16.F32.PACK_AB R64, R65, R64 ;  /* 0x000000404140723e */ /* 0x000fe400000000ff */
[----:B------:R-:W-:Y:S01]  /*22f0*/  F2FP.F16.F32.PACK_AB R122, R125, R124 ;  /* 0x0000007c7d7a723e */ /* 0x000fe200000000ff */
[----:B------:R-:W1:Y:S02]  /*2300*/  @!P1 SYNCS.CCTL.IV [UR7+0x28008] ;  /* 0x02800800ff0099b1 */ /* 0x000e640008000007 */
[----:B-1----:R-:W-:Y:S01]  /*2310*/  BAR.SYNC.DEFER_BLOCKING 0x0 ;  /* 0x0000000000007b1d */ /* 0x002fe20000010000 */
[----:B------:R-:W-:-:S02]  /*2320*/  F2FP.F16.F32.PACK_AB R123, R127, R126 ;  /* 0x0000007e7f7b723e */ /* 0x000fc400000000ff */
[----:B------:R-:W-:Y:S02]  /*2330*/  LOP3.LUT R4, R0, 0x40, RZ, 0x3c, !PT ;  /* 0x0000004000047812 */ /* 0x000fe400078e3cff */
[----:B------:R-:W-:Y:S02]  /*2340*/  F2FP.F16.F32.PACK_AB R34, R37, R36 ;  /* 0x000000242522723e */ /* 0x000fe400000000ff */
[----:B------:R-:W-:Y:S01]  /*2350*/  F2FP.F16.F32.PACK_AB R35, R39, R38 ;  /* 0x000000262723723e */ /* 0x000fe200000000ff */
[----:B------:R-:W-:Y:S01]  /*2360*/  VIADD R4, R4, UR7 ;  /* 0x0000000704047c36 */ /* 0x000fe20008000000 */
[----:B------:R-:W-:Y:S02]  /*2370*/  F2FP.F16.F32.PACK_AB R65, R67, R66 ;  /* 0x000000424341723e */ /* 0x000fe400000000ff */
[----:B------:R-:W-:Y:S02]  /*2380*/  F2FP.F16.F32.PACK_AB R96, R97, R96 ;  /* 0x000000606160723e */ /* 0x000fe400000000ff */
[----:B------:R-:W-:-:S02]  /*2390*/  F2FP.F16.F32.PACK_AB R66, R69, R68 ;  /* 0x000000444542723e */ /* 0x000fc400000000ff */
[----:B------:R-:W-:Y:S02]  /*23a0*/  F2FP.F16.F32.PACK_AB R67, R71, R70 ;  /* 0x000000464743723e */ /* 0x000fe400000000ff */
[----:B------:R-:W-:Y:S02]  /*23b0*/  F2FP.F16.F32.PACK_AB R97, R99, R98 ;  /* 0x000000626361723e */ /* 0x000fe400000000ff */
[----:B------:R-:W-:Y:S02]  /*23c0*/  F2FP.F16.F32.PACK_AB R128, R129, R128 ;  /* 0x000000808180723e */ /* 0x000fe400000000ff */
[----:B------:R-:W-:Y:S02]  /*23d0*/  F2FP.F16.F32.PACK_AB R40, R41, R40 ;  /* 0x000000282928723e */ /* 0x000fe400000000ff */
[----:B------:R-:W-:Y:S01]  /*23e0*/  F2FP.F16.F32.PACK_AB R98, R101, R100 ;  /* 0x000000646562723e */ /* 0x000fe200000000ff */
[----:B------:R-:W1:Y:S02]  /*23f0*/  @!P1 SYNCS.CCTL.IV [UR7+0x28010] ;  /* 0x02801000ff0099b1 */ /* 0x000e640008000007 */
[----:B-1----:R-:W-:Y:S01]  /*2400*/  BAR.SYNC.DEFER_BLOCKING 0x0 ;  /* 0x0000000000007b1d */ /* 0x002fe20000010000 */
[----:B------:R-:W-:-:S02]  /*2410*/  F2FP.F16.F32.PACK_AB R99, R103, R102 ;  /* 0x000000666763723e */ /* 0x000fc400000000ff */
[----:B------:R-:W-:Y:S02]  /*2420*/  F2FP.F16.F32.PACK_AB R129, R131, R130 ;  /* 0x000000828381723e */ /* 0x000fe400000000ff */
[----:B------:R-:W-:Y:S02]  /*2430*/  F2FP.F16.F32.PACK_AB R41, R43, R42 ;  /* 0x0000002a2b29723e */ /* 0x000fe400000000ff */
[----:B------:R-:W-:Y:S02]  /*2440*/  F2FP.F16.F32.PACK_AB R72, R73, R72 ;  /* 0x000000484948723e */ /* 0x000fe400000000ff */
[----:B------:R-:W-:Y:S02]  /*2450*/  F2FP.F16.F32.PACK_AB R130, R133, R132 ;  /* 0x000000848582723e */ /* 0x000fe400000000ff */
[----:B------:R-:W-:Y:S02]  /*2460*/  F2FP.F16.F32.PACK_AB R131, R135, R134 ;  /* 0x000000868783723e */ /* 0x000fe400000000ff */
[----:B------:R-:W-:-:S02]  /*2470*/  LOP3.LUT R0, R0, 0x60, RZ, 0x3c, !PT ;  /* 0x0000006000007812 */ /* 0x000fc400078e3cff */
[----:B------:R-:W-:Y:S02]  /*2480*/  F2FP.F16.F32.PACK_AB R42, R45, R44 ;  /* 0x0000002c2d2a723e */ /* 0x000fe400000000ff */
[----:B------:R-:W-:Y:S01]  /*2490*/  F2FP.F16.F32.PACK_AB R43, R47, R46 ;  /* 0x0000002e2f2b723e */ /* 0x000fe200000000ff */
[----:B------:R-:W-:Y:S01]  /*24a0*/  VIADD R0, R0, UR7 ;  /* 0x0000000700007c36 */ /* 0x000fe20008000000 */
[----:B------:R-:W-:Y:S02]  /*24b0*/  F2FP.F16.F32.PACK_AB R73, R75, R74 ;  /* 0x0000004a4b49723e */ /* 0x000fe400000000ff */
[----:B------:R-:W-:Y:S02]  /*24c0*/  F2FP.F16.F32.PACK_AB R104, R105, R104 ;  /* 0x000000686968723e */ /* 0x000fe400000000ff */
[----:B------:R-:W-:Y:S01]  /*24d0*/  F2FP.F16.F32.PACK_AB R74, R77, R76 ;  /* 0x0000004c4d4a723e */ /* 0x000fe200000000ff */
[----:B------:R-:W1:Y:S02]  /*24e0*/  @!P1 SYNCS.CCTL.IV [UR7+0x28018] ;  /* 0x02801800ff0099b1 */ /* 0x000e640008000007 */
[----:B-1----:R-:W-:Y:S01]  /*24f0*/  STSM.16.M88.4 [R2], R24 ;  /* 0x0000001802007844 */ /* 0x002fe20000000200 */
[----:B------:R-:W-:-:S02]  /*2500*/  F2FP.F16.F32.PACK_AB R75, R79, R78 ;  /* 0x0000004e4f4b723e */ /* 0x000fc400000000ff */
[----:B------:R-:W-:Y:S01]  /*2510*/  F2FP.F16.F32.PACK_AB R105, R107, R106 ;  /* 0x0000006a6b69723e */ /* 0x000fe200000000ff */
[----:B------:R-:W-:Y:S01]  /*2520*/  STSM.16.M88.4 [R2+0x2000], R56 ;  /* 0x0020003802007844 */ /* 0x000fe20000000200 */
[----:B------:R-:W-:Y:S02]  /*2530*/  F2FP.F16.F32.PACK_AB R136, R137, R136 ;  /* 0x000000888988723e */ /* 0x000fe400000000ff */
[----:B------:R-:W-:Y:S01]  /*2540*/  F2FP.F16.F32.PACK_AB R48, R49, R48 ;  /* 0x000000303130723e */ /* 0x000fe200000000ff */
[----:B------:R-:W-:Y:S01]  /*2550*/  STSM.16.M88.4 [R2+0x4000], R88 ;  /* 0x0040005802007844 */ /* 0x000fe20000000200 */
[----:B------:R-:W-:Y:S02]  /*2560*/  F2FP.F16.F32.PACK_AB R106, R109, R108 ;  /* 0x0000006c6d6a723e */ /* 0x000fe400000000ff */
[----:B------:R-:W-:Y:S01]  /*2570*/  F2FP.F16.F32.PACK_AB R107, R111, R110 ;  /* 0x0000006e6f6b723e */ /* 0x000fe200000000ff */
[----:B------:R-:W-:Y:S01]  /*2580*/  STSM.16.M88.4 [R2+0x6000], R120 ;  /* 0x0060007802007844 */ /* 0x000fe20000000200 */
[----:B------:R-:W-:-:S02]  /*2590*/  F2FP.F16.F32.PACK_AB R137, R139, R138 ;  /* 0x0000008a8b89723e */ /* 0x000fc400000000ff */
[----:B------:R-:W-:Y:S01]  /*25a0*/  F2FP.F16.F32.PACK_AB R49, R51, R50 ;  /* 0x000000323331723e */ /* 0x000fe200000000ff */
[----:B------:R-:W-:Y:S01]  /*25b0*/  STSM.16.M88.4 [R3], R32 ;  /* 0x0000002003007844 */ /* 0x000fe20000000200 */
        /* <DEDUP_REMOVED lines=8> */
[----:B------:R-:W-:Y:S01]  /*2640*/  STSM.16.M88.4 [R3+0x6000], R128 ;  /* 0x0060008003007844 */ /* 0x000fe20000000200 */
[----:B------:R-:W-:Y:S02]  /*2650*/  F2FP.F16.F32.PACK_AB R112, R113, R112 ;  /* 0x000000707170723e */ /* 0x000fe400000000ff */
[----:B------:R-:W-:Y:S01]  /*2660*/  F2FP.F16.F32.PACK_AB R82, R85, R84 ;  /* 0x000000545552723e */ /* 0x000fe200000000ff */
[----:B------:R-:W-:Y:S01]  /*2670*/  STSM.16.M88.4 [R4], R40 ;  /* 0x0000002804007844 */ /* 0x000fe20000000200 */
        /* <DEDUP_REMOVED lines=11> */
[----:B------:R-:W-:Y:S04]  /*2730*/  STSM.16.M88.4 [R0], R48 ;  /* 0x0000003000007844 */ /* 0x000fe80000000200 */
[----:B------:R-:W-:Y:S04]  /*2740*/  STSM.16.M88.4 [R0+0x2000], R80 ;  /* 0x0020005000007844 */ /* 0x000fe80000000200 */
[----:B------:R-:W-:Y:S04]  /*2750*/  STSM.16.M88.4 [R0+0x4000], R112 ;  /* 0x0040007000007844 */ /* 0x000fe80000000200 */
[----:B------:R-:W-:Y:S01]  /*2760*/  STSM.16.M88.4 [R0+0x6000], R144 ;  /* 0x0060009000007844 */ /* 0x000fe20000000200 */
[----:B------:R1:W-:Y:S06]  /*2770*/  MEMBAR.ALL.CTA ;  /* 0x0000000000007992 */ /* 0x0003ec0000008000 */
[----:B-1----:R-:W1:Y:S02]  /*2780*/  FENCE.VIEW.ASYNC.S ;  /* 0x00000000000073c6 */ /* 0x002e640000000000 */
[----:B-1----:R-:W-:Y:S06]  /*2790*/  BAR.SYNC.DEFER_BLOCKING 0x0 ;  /* 0x0000000000007b1d */ /* 0x002fec0000010000 */
[----:B------:R1:W-:Y:S01]  /*27a0*/  UTMASTG.2D [UR4], [UR24] ;  /* 0x00000004180073b5 */ /* 0x0003e20008008000 */
[----:B------:R0:W-:Y:S01]  /*27b0*/  UTMACMDFLUSH ;  /* 0x00000000000079b7 */ /* 0x0001e20000000000 */
[----:B------:R-:W-:-:S04]  /*27c0*/  DEPBAR.LE SB0, 0x0 ;  /* 0x000080000000791a */ /* 0x000fc80000000000 */
[----:B------:R-:W-:Y:S06]  /*27d0*/  BAR.SYNC.DEFER_BLOCKING 0x0 ;  /* 0x0000000000007b1d */ /* 0x000fec0000010000 */
[----:B-1----:R-:W-:Y:S05]  /*27e0*/  EXIT ;  /* 0x000000000000794d */ /* 0x002fea0003800000 */
.L_x_48:
[----:B------:R-:W1:Y:S02]  /*27f0*/  SYNCS.PHASECHK.TRANS64.TRYWAIT P0, [UR31+0x28000], R2 ;  /* 0x02800002ff0075a7 */ /* 0x000e64000800015f */
[----:B-1----:R-:W-:Y:S05]  /*2800*/  @!P0 BRA `(.L_x_48) ;  /* 0xfffffffc00f88947 */ /* 0x002fea000383ffff */
[----:B------:R-:W-:Y:S05]  /*2810*/  BRA `(.L_x_50) ;  /* 0xfffffff400b87947 */ /* 0x000fea000383ffff */
.L_x_51:
[----:B------:R-:W-:-:S00]  /*2820*/  BRA `(.L_x_51) ;  /* 0xfffffffc00fc7947 */ /* 0x000fc0000383ffff */
[----:B------:R-:W-:-:S00]  /*2830*/  NOP ;  /* 0x0000000000007918 */ /* 0x000fc00000000000 */
        /* <DEDUP_REMOVED lines=12> */
.L_x_52:


//--------------------- .nv.shared.gluon_wgmma    --------------------------
	.section	.nv.shared.gluon_wgmma,"aw",@nobits
	.sectionflags	@""
	.align	16
	.zero		1024


//--------------------- .nv.shared.reserved.0     --------------------------
	.section	.nv.shared.reserved.0,"aw",@nobits
	.weak		__nv_reservedSMEM_offset_0_alias
	.size		__nv_reservedSMEM_offset_0_alias, 0, 0
	.other		__nv_reservedSMEM_offset_0_alias,@"STO_CUDA_RESERVED_SHARED STV_DEFAULT"
__nv_reservedSMEM_offset_0_alias:
	.zero		0


//--------------------- .nv.constant0.gluon_wgmma --------------------------
	.section	.nv.constant0.gluon_wgmma,"a",@progbits
	.sectionflags	@""
	.align	4
.nv.constant0.gluon_wgmma:
	.zero		608


//--------------------- SYMBOLS --------------------------

	.type		.nv.reservedSmem.offset0,@object
	.size		.nv.reservedSmem.offset0,0x4
